//
// Generated by NVIDIA NVVM Compiler
//
// Compiler Build ID: CL-36424714
// Cuda compilation tools, release 13.0, V13.0.88
// Based on NVVM 20.0.0
//

.version 9.0
.target sm_100
.address_size 64

	// .globl	mdatatemp
.global .align 4 .b8 __cudart_i2opi_f[24] = {65, 144, 67, 60, 153, 149, 98, 219, 192, 221, 52, 245, 209, 87, 39, 252, 41, 21, 68, 78, 110, 131, 249, 162};

.visible .entry mdatatemp(
	.param .u64 .ptr .align 1 mdatatemp_param_0,
	.param .u64 .ptr .align 1 mdatatemp_param_1,
	.param .u64 .ptr .align 1 mdatatemp_param_2,
	.param .u64 .ptr .align 1 mdatatemp_param_3,
	.param .u64 .ptr .align 1 mdatatemp_param_4,
	.param .u64 .ptr .align 1 mdatatemp_param_5,
	.param .u64 .ptr .align 1 mdatatemp_param_6,
	.param .u64 .ptr .align 1 mdatatemp_param_7,
	.param .u64 .ptr .align 1 mdatatemp_param_8,
	.param .u64 .ptr .align 1 mdatatemp_param_9,
	.param .u64 .ptr .align 1 mdatatemp_param_10,
	.param .u64 .ptr .align 1 mdatatemp_param_11,
	.param .f32 mdatatemp_param_12,
	.param .f32 mdatatemp_param_13,
	.param .f32 mdatatemp_param_14,
	.param .u32 mdatatemp_param_15
)
{
	.local .align 4 .b8 	__local_depot0[28];
	.reg .b64 	%SP;
	.reg .b64 	%SPL;
	.reg .pred 	%p<26>;
	.reg .b32 	%r<124>;
	.reg .b32 	%f<84>;
	.reg .b64 	%rd<97>;
	.reg .b64 	%fd<7>;

	mov.u64 	%SPL, __local_depot0;
	ld.param.u64 	%rd23, [mdatatemp_param_0];
	ld.param.u64 	%rd24, [mdatatemp_param_1];
	ld.param.u64 	%rd26, [mdatatemp_param_3];
	ld.param.u64 	%rd27, [mdatatemp_param_4];
	ld.param.u64 	%rd28, [mdatatemp_param_5];
	ld.param.u64 	%rd29, [mdatatemp_param_6];
	ld.param.u64 	%rd30, [mdatatemp_param_7];
	ld.param.u64 	%rd31, [mdatatemp_param_8];
	ld.param.u64 	%rd32, [mdatatemp_param_9];
	ld.param.u64 	%rd33, [mdatatemp_param_10];
	ld.param.u64 	%rd34, [mdatatemp_param_11];
	ld.param.f32 	%f13, [mdatatemp_param_12];
	ld.param.f32 	%f14, [mdatatemp_param_13];
	ld.param.f32 	%f15, [mdatatemp_param_14];
	ld.param.u32 	%r41, [mdatatemp_param_15];
	add.u64 	%rd1, %SPL, 0;
	mov.u32 	%r42, %ctaid.y;
	mov.u32 	%r43, %nctaid.x;
	mov.u32 	%r44, %ctaid.x;
	mad.lo.s32 	%r45, %r42, %r43, %r44;
	mov.u32 	%r46, %ntid.x;
	mov.u32 	%r47, %tid.x;
	mad.lo.s32 	%r1, %r45, %r46, %r47;
	setp.ge.s32 	%p1, %r1, %r41;
	@%p1 bra 	$L__BB0_26;
	sub.f32 	%f16, %f13, %f15;
	mul.f32 	%f1, %f14, %f16;
	mul.f32 	%f17, %f1, 0f3F22F983;
	cvt.rni.s32.f32 	%r123, %f17;
	cvt.rn.f32.s32 	%f18, %r123;
	fma.rn.f32 	%f19, %f18, 0fBFC90FDA, %f1;
	fma.rn.f32 	%f20, %f18, 0fB3A22168, %f19;
	fma.rn.f32 	%f83, %f18, 0fA7C234C5, %f20;
	abs.f32 	%f3, %f1;
	setp.ltu.f32 	%p2, %f3, 0f47CE4780;
	mov.u32 	%r115, %r123;
	mov.f32 	%f81, %f83;
	@%p2 bra 	$L__BB0_9;
	setp.neu.f32 	%p3, %f3, 0f7F800000;
	@%p3 bra 	$L__BB0_4;
	mov.f32 	%f23, 0f00000000;
	mul.rn.f32 	%f81, %f1, %f23;
	mov.b32 	%r115, 0;
	bra.uni 	$L__BB0_9;
$L__BB0_4:
	mov.b32 	%r3, %f1;
	mov.b64 	%rd90, 0;
	mov.b32 	%r112, 0;
	mov.u64 	%rd88, __cudart_i2opi_f;
	shl.b32 	%r50, %r3, 8;
	or.b32  	%r51, %r50, -2147483648;
	mov.u64 	%rd89, %rd1;
$L__BB0_5:
	.pragma "nounroll";
	ld.global.nc.u32 	%r49, [%rd88];
	mad.wide.u32 	%rd38, %r49, %r51, %rd90;
	shr.u64 	%rd90, %rd38, 32;
	st.local.u32 	[%rd89], %rd38;
	add.s32 	%r112, %r112, 1;
	add.s64 	%rd89, %rd89, 4;
	add.s64 	%rd88, %rd88, 4;
	setp.ne.s32 	%p4, %r112, 6;
	@%p4 bra 	$L__BB0_5;
	shr.u32 	%r52, %r3, 23;
	st.local.u32 	[%rd1+24], %rd90;
	and.b32  	%r6, %r52, 31;
	and.b32  	%r53, %r52, 224;
	add.s32 	%r54, %r53, -128;
	shr.u32 	%r55, %r54, 5;
	mul.wide.u32 	%rd39, %r55, 4;
	sub.s64 	%rd8, %rd1, %rd39;
	ld.local.u32 	%r113, [%rd8+24];
	ld.local.u32 	%r114, [%rd8+20];
	setp.eq.s32 	%p5, %r6, 0;
	@%p5 bra 	$L__BB0_8;
	shf.l.wrap.b32 	%r113, %r114, %r113, %r6;
	ld.local.u32 	%r56, [%rd8+16];
	shf.l.wrap.b32 	%r114, %r56, %r114, %r6;
$L__BB0_8:
	shr.u32 	%r57, %r113, 30;
	shf.l.wrap.b32 	%r58, %r114, %r113, 2;
	shl.b32 	%r59, %r114, 2;
	shr.u32 	%r60, %r58, 31;
	add.s32 	%r61, %r60, %r57;
	neg.s32 	%r62, %r61;
	setp.lt.s32 	%p6, %r3, 0;
	selp.b32 	%r115, %r62, %r61, %p6;
	xor.b32  	%r63, %r58, %r3;
	shr.s32 	%r64, %r58, 31;
	xor.b32  	%r65, %r64, %r58;
	xor.b32  	%r66, %r64, %r59;
	cvt.u64.u32 	%rd40, %r65;
	shl.b64 	%rd41, %rd40, 32;
	cvt.u64.u32 	%rd42, %r66;
	or.b64  	%rd43, %rd41, %rd42;
	cvt.rn.f64.s64 	%fd1, %rd43;
	mul.f64 	%fd2, %fd1, 0d3BF921FB54442D19;
	cvt.rn.f32.f64 	%f21, %fd2;
	neg.f32 	%f22, %f21;
	setp.lt.s32 	%p7, %r63, 0;
	selp.f32 	%f81, %f22, %f21, %p7;
$L__BB0_9:
	mul.rn.f32 	%f24, %f81, %f81;
	and.b32  	%r68, %r115, 1;
	setp.eq.b32 	%p9, %r68, 1;
	selp.f32 	%f25, 0f3F800000, %f81, %p9;
	fma.rn.f32 	%f26, %f24, %f25, 0f00000000;
	fma.rn.f32 	%f27, %f24, 0f37CBAC00, 0fBAB607ED;
	selp.f32 	%f28, %f27, 0fB94D4153, %p9;
	selp.f32 	%f29, 0f3D2AAABB, 0f3C0885E4, %p9;
	fma.rn.f32 	%f30, %f28, %f24, %f29;
	selp.f32 	%f31, 0fBEFFFFFF, 0fBE2AAAA8, %p9;
	fma.rn.f32 	%f32, %f30, %f24, %f31;
	fma.rn.f32 	%f33, %f32, %f26, %f25;
	and.b32  	%r69, %r115, 2;
	setp.eq.s32 	%p10, %r69, 0;
	mov.f32 	%f34, 0f00000000;
	sub.f32 	%f35, %f34, %f33;
	selp.f32 	%f36, %f33, %f35, %p10;
	cvta.to.global.u64 	%rd44, %rd29;
	mul.wide.s32 	%rd45, %r1, 4;
	add.s64 	%rd46, %rd44, %rd45;
	ld.global.nc.f32 	%f37, [%rd46];
	cvta.to.global.u64 	%rd47, %rd23;
	add.s64 	%rd48, %rd47, %rd45;
	ld.global.f32 	%f38, [%rd48];
	fma.rn.f32 	%f39, %f37, %f36, %f38;
	st.global.f32 	[%rd48], %f39;
	mov.u32 	%r119, %r123;
	mov.f32 	%f82, %f83;
	@%p2 bra 	$L__BB0_17;
	setp.neu.f32 	%p11, %f3, 0f7F800000;
	@%p11 bra 	$L__BB0_12;
	mov.f32 	%f42, 0f00000000;
	mul.rn.f32 	%f82, %f1, %f42;
	mov.b32 	%r119, 0;
	bra.uni 	$L__BB0_17;
$L__BB0_12:
	mov.b32 	%r15, %f1;
	shl.b32 	%r71, %r15, 8;
	or.b32  	%r16, %r71, -2147483648;
	mov.b64 	%rd93, 0;
	mov.b32 	%r116, 0;
	mov.u64 	%rd91, __cudart_i2opi_f;
	mov.u64 	%rd92, %rd1;
$L__BB0_13:
	.pragma "nounroll";
	ld.global.nc.u32 	%r72, [%rd91];
	mad.wide.u32 	%rd51, %r72, %r16, %rd93;
	shr.u64 	%rd93, %rd51, 32;
	st.local.u32 	[%rd92], %rd51;
	add.s32 	%r116, %r116, 1;
	add.s64 	%rd92, %rd92, 4;
	add.s64 	%rd91, %rd91, 4;
	setp.ne.s32 	%p12, %r116, 6;
	@%p12 bra 	$L__BB0_13;
	shr.u32 	%r73, %r15, 23;
	st.local.u32 	[%rd1+24], %rd93;
	and.b32  	%r19, %r73, 31;
	and.b32  	%r74, %r73, 224;
	add.s32 	%r75, %r74, -128;
	shr.u32 	%r76, %r75, 5;
	mul.wide.u32 	%rd52, %r76, 4;
	sub.s64 	%rd15, %rd1, %rd52;
	ld.local.u32 	%r117, [%rd15+24];
	ld.local.u32 	%r118, [%rd15+20];
	setp.eq.s32 	%p13, %r19, 0;
	@%p13 bra 	$L__BB0_16;
	shf.l.wrap.b32 	%r117, %r118, %r117, %r19;
	ld.local.u32 	%r77, [%rd15+16];
	shf.l.wrap.b32 	%r118, %r77, %r118, %r19;
$L__BB0_16:
	shr.u32 	%r78, %r117, 30;
	shf.l.wrap.b32 	%r79, %r118, %r117, 2;
	shl.b32 	%r80, %r118, 2;
	shr.u32 	%r81, %r79, 31;
	add.s32 	%r82, %r81, %r78;
	neg.s32 	%r83, %r82;
	setp.lt.s32 	%p14, %r15, 0;
	selp.b32 	%r119, %r83, %r82, %p14;
	xor.b32  	%r84, %r79, %r15;
	shr.s32 	%r85, %r79, 31;
	xor.b32  	%r86, %r85, %r79;
	xor.b32  	%r87, %r85, %r80;
	cvt.u64.u32 	%rd53, %r86;
	shl.b64 	%rd54, %rd53, 32;
	cvt.u64.u32 	%rd55, %r87;
	or.b64  	%rd56, %rd54, %rd55;
	cvt.rn.f64.s64 	%fd3, %rd56;
	mul.f64 	%fd4, %fd3, 0d3BF921FB54442D19;
	cvt.rn.f32.f64 	%f40, %fd4;
	neg.f32 	%f41, %f40;
	setp.lt.s32 	%p15, %r84, 0;
	selp.f32 	%f82, %f41, %f40, %p15;
$L__BB0_17:
	setp.ltu.f32 	%p16, %f3, 0f47CE4780;
	mul.rn.f32 	%f43, %f82, %f82;
	and.b32  	%r89, %r119, 1;
	setp.eq.b32 	%p17, %r89, 1;
	selp.f32 	%f44, 0f3F800000, %f82, %p17;
	fma.rn.f32 	%f45, %f43, %f44, 0f00000000;
	fma.rn.f32 	%f46, %f43, 0f37CBAC00, 0fBAB607ED;
	selp.f32 	%f47, %f46, 0fB94D4153, %p17;
	selp.f32 	%f48, 0f3D2AAABB, 0f3C0885E4, %p17;
	fma.rn.f32 	%f49, %f47, %f43, %f48;
	selp.f32 	%f50, 0fBEFFFFFF, 0fBE2AAAA8, %p17;
	fma.rn.f32 	%f51, %f49, %f43, %f50;
	fma.rn.f32 	%f52, %f51, %f45, %f44;
	and.b32  	%r90, %r119, 2;
	setp.eq.s32 	%p18, %r90, 0;
	mov.f32 	%f53, 0f00000000;
	sub.f32 	%f54, %f53, %f52;
	selp.f32 	%f55, %f52, %f54, %p18;
	cvta.to.global.u64 	%rd57, %rd30;
	mul.wide.s32 	%rd58, %r1, 4;
	add.s64 	%rd59, %rd57, %rd58;
	ld.global.nc.f32 	%f56, [%rd59];
	cvta.to.global.u64 	%rd60, %rd24;
	add.s64 	%rd61, %rd60, %rd58;
	ld.global.f32 	%f57, [%rd61];
	fma.rn.f32 	%f58, %f56, %f55, %f57;
	st.global.f32 	[%rd61], %f58;
	@%p16 bra 	$L__BB0_25;
	setp.neu.f32 	%p19, %f3, 0f7F800000;
	@%p19 bra 	$L__BB0_20;
	mov.f32 	%f61, 0f00000000;
	mul.rn.f32 	%f83, %f1, %f61;
	mov.b32 	%r123, 0;
	bra.uni 	$L__BB0_25;
$L__BB0_20:
	mov.b32 	%r28, %f1;
	shl.b32 	%r92, %r28, 8;
	or.b32  	%r29, %r92, -2147483648;
	mov.b64 	%rd96, 0;
	mov.b32 	%r120, 0;
	mov.u64 	%rd94, __cudart_i2opi_f;
	mov.u64 	%rd95, %rd1;
$L__BB0_21:
	.pragma "nounroll";
	ld.global.nc.u32 	%r93, [%rd94];
	mad.wide.u32 	%rd64, %r93, %r29, %rd96;
	shr.u64 	%rd96, %rd64, 32;
	st.local.u32 	[%rd95], %rd64;
	add.s32 	%r120, %r120, 1;
	add.s64 	%rd95, %rd95, 4;
	add.s64 	%rd94, %rd94, 4;
	setp.ne.s32 	%p20, %r120, 6;
	@%p20 bra 	$L__BB0_21;
	shr.u32 	%r94, %r28, 23;
	st.local.u32 	[%rd1+24], %rd96;
	and.b32  	%r32, %r94, 31;
	and.b32  	%r95, %r94, 224;
	add.s32 	%r96, %r95, -128;
	shr.u32 	%r97, %r96, 5;
	mul.wide.u32 	%rd65, %r97, 4;
	sub.s64 	%rd22, %rd1, %rd65;
	ld.local.u32 	%r121, [%rd22+24];
	ld.local.u32 	%r122, [%rd22+20];
	setp.eq.s32 	%p21, %r32, 0;
	@%p21 bra 	$L__BB0_24;
	shf.l.wrap.b32 	%r121, %r122, %r121, %r32;
	ld.local.u32 	%r98, [%rd22+16];
	shf.l.wrap.b32 	%r122, %r98, %r122, %r32;
$L__BB0_24:
	shr.u32 	%r99, %r121, 30;
	shf.l.wrap.b32 	%r100, %r122, %r121, 2;
	shl.b32 	%r101, %r122, 2;
	shr.u32 	%r102, %r100, 31;
	add.s32 	%r103, %r102, %r99;
	neg.s32 	%r104, %r103;
	setp.lt.s32 	%p22, %r28, 0;
	selp.b32 	%r123, %r104, %r103, %p22;
	xor.b32  	%r105, %r100, %r28;
	shr.s32 	%r106, %r100, 31;
	xor.b32  	%r107, %r106, %r100;
	xor.b32  	%r108, %r106, %r101;
	cvt.u64.u32 	%rd66, %r107;
	shl.b64 	%rd67, %rd66, 32;
	cvt.u64.u32 	%rd68, %r108;
	or.b64  	%rd69, %rd67, %rd68;
	cvt.rn.f64.s64 	%fd5, %rd69;
	mul.f64 	%fd6, %fd5, 0d3BF921FB54442D19;
	cvt.rn.f32.f64 	%f59, %fd6;
	neg.f32 	%f60, %f59;
	setp.lt.s32 	%p23, %r105, 0;
	selp.f32 	%f83, %f60, %f59, %p23;
$L__BB0_25:
	ld.param.u64 	%rd87, [mdatatemp_param_2];
	mul.rn.f32 	%f62, %f83, %f83;
	and.b32  	%r110, %r123, 1;
	setp.eq.b32 	%p24, %r110, 1;
	selp.f32 	%f63, 0f3F800000, %f83, %p24;
	fma.rn.f32 	%f64, %f62, %f63, 0f00000000;
	fma.rn.f32 	%f65, %f62, 0f37CBAC00, 0fBAB607ED;
	selp.f32 	%f66, %f65, 0fB94D4153, %p24;
	selp.f32 	%f67, 0f3D2AAABB, 0f3C0885E4, %p24;
	fma.rn.f32 	%f68, %f66, %f62, %f67;
	selp.f32 	%f69, 0fBEFFFFFF, 0fBE2AAAA8, %p24;
	fma.rn.f32 	%f70, %f68, %f62, %f69;
	fma.rn.f32 	%f71, %f70, %f64, %f63;
	and.b32  	%r111, %r123, 2;
	setp.eq.s32 	%p25, %r111, 0;
	mov.f32 	%f72, 0f00000000;
	sub.f32 	%f73, %f72, %f71;
	selp.f32 	%f74, %f71, %f73, %p25;
	cvta.to.global.u64 	%rd70, %rd31;
	add.s64 	%rd72, %rd70, %rd58;
	ld.global.nc.f32 	%f75, [%rd72];
	cvta.to.global.u64 	%rd73, %rd87;
	add.s64 	%rd74, %rd73, %rd58;
	ld.global.f32 	%f76, [%rd74];
	fma.rn.f32 	%f77, %f75, %f74, %f76;
	st.global.f32 	[%rd74], %f77;
	cvta.to.global.u64 	%rd75, %rd32;
	add.s64 	%rd76, %rd75, %rd58;
	ld.global.nc.f32 	%f78, [%rd76];
	cvta.to.global.u64 	%rd77, %rd26;
	add.s64 	%rd78, %rd77, %rd58;
	st.global.f32 	[%rd78], %f78;
	cvta.to.global.u64 	%rd79, %rd33;
	add.s64 	%rd80, %rd79, %rd58;
	ld.global.nc.f32 	%f79, [%rd80];
	cvta.to.global.u64 	%rd81, %rd27;
	add.s64 	%rd82, %rd81, %rd58;
	st.global.f32 	[%rd82], %f79;
	cvta.to.global.u64 	%rd83, %rd34;
	add.s64 	%rd84, %rd83, %rd58;
	ld.global.nc.f32 	%f80, [%rd84];
	cvta.to.global.u64 	%rd85, %rd28;
	add.s64 	%rd86, %rd85, %rd58;
	st.global.f32 	[%rd86], %f80;
	bar.sync 	0;
$L__BB0_26:
	ret;

}


// ===== COMPILED SASS (sm_100) =====

	.target	sm_100

	.elftype	@"ET_EXEC"


//--------------------- .note.nv.tkinfo           --------------------------
	.section	.note.nv.tkinfo,"",@"SHT_NOTE"
	.sectionflags	@"SHF_NOTE_NV_TKINFO"
	.tkinfo
        /*0018*/ 	.word	0x00000002
        /*0030*/ 	.string	""
        /*0030*/ 	.string	"ptxas"
        /*0030*/ 	.string	"Cuda compilation tools, release 13.0, V13.0.88"
        /*0030*/ 	.string	"Build cuda_13.0.r13.0/compiler.36424714_0"
        /*0030*/ 	.string	"-arch sm_100 -m 64 "



//--------------------- .note.nv.cuinfo           --------------------------
	.section	.note.nv.cuinfo,"",@"SHT_NOTE"
	.sectionflags	@"SHF_NOTE_NV_CUINFO"
        /*0018*/ 	.short	0x0002
        /*001a*/ 	.short	0x0064
        /*001c*/ 	.short	0x0082
	.zero		2


//--------------------- .nv.info                  --------------------------
	.section	.nv.info,"",@"SHT_CUDA_INFO"
	.align	4


	//----- nvinfo : EIATTR_REGCOUNT
	.align		4
        /*0000*/ 	.byte	0x04, 0x2f
        /*0002*/ 	.short	(.L_2 - .L_1)
	.align		4
.L_1:
        /*0004*/ 	.word	index@(mdatatemp)
        /*0008*/ 	.word	0x00000020


	//----- nvinfo : EIATTR_FRAME_SIZE
	.align		4
.L_2:
        /*000c*/ 	.byte	0x04, 0x11
        /*000e*/ 	.short	(.L_4 - .L_3)
	.align		4
.L_3:
        /*0010*/ 	.word	index@(mdatatemp)
        /*0014*/ 	.word	0x00000000


	//----- nvinfo : EIATTR_MIN_STACK_SIZE
	.align		4
.L_4:
        /*0018*/ 	.byte	0x04, 0x12
        /*001a*/ 	.short	(.L_6 - .L_5)
	.align		4
.L_5:
        /*001c*/ 	.word	index@(mdatatemp)
        /*0020*/ 	.word	0x00000000
.L_6:


//--------------------- .nv.compat                --------------------------
	.section	.nv.compat,"",@"SHT_CUDA_COMPAT_INFO"
	.align	4
        /*0000*/ 	.byte	0x02, 0x09, 0x00, 0x00, 0x02, 0x02, 0x01, 0x00, 0x02, 0x05, 0x05, 0x00, 0x03, 0x07, 0x01, 0x01
        /*0010*/ 	.byte	0x02, 0x03, 0x00, 0x00, 0x02, 0x06, 0x01, 0x00, 0x04, 0x0b, 0x08, 0x00, 0x01, 0x00, 0x00, 0x00
        /*0020*/ 	.byte	0x00, 0x00, 0x00, 0x00


//--------------------- .nv.info.mdatatemp        --------------------------
	.section	.nv.info.mdatatemp,"",@"SHT_CUDA_INFO"
	.sectionflags	@""
	.align	4


	//----- nvinfo : EIATTR_CUDA_API_VERSION
	.align		4
        /*0000*/ 	.byte	0x04, 0x37
        /*0002*/ 	.short	(.L_8 - .L_7)
.L_7:
        /*0004*/ 	.word	0x00000082


	//----- nvinfo : EIATTR_KPARAM_INFO
	.align		4
.L_8:
        /*0008*/ 	.byte	0x04, 0x17
        /*000a*/ 	.short	(.L_10 - .L_9)
.L_9:
        /*000c*/ 	.word	0x00000000
        /*0010*/ 	.short	0x000f
        /*0012*/ 	.short	0x006c
        /*0014*/ 	.byte	0x00, 0xf0, 0x11, 0x00


	//----- nvinfo : EIATTR_KPARAM_INFO
	.align		4
.L_10:
        /*0018*/ 	.byte	0x04, 0x17
        /*001a*/ 	.short	(.L_12 - .L_11)
.L_11:
        /*001c*/ 	.word	0x00000000
        /*0020*/ 	.short	0x000e
        /*0022*/ 	.short	0x0068
        /*0024*/ 	.byte	0x00, 0xf0, 0x11, 0x00


	//----- nvinfo : EIATTR_KPARAM_INFO
	.align		4
.L_12:
        /*0028*/ 	.byte	0x04, 0x17
        /*002a*/ 	.short	(.L_14 - .L_13)
.L_13:
        /*002c*/ 	.word	0x00000000
        /*0030*/ 	.short	0x000d
        /*0032*/ 	.short	0x0064
        /*0034*/ 	.byte	0x00, 0xf0, 0x11, 0x00


	//----- nvinfo : EIATTR_KPARAM_INFO
	.align		4
.L_14:
        /*0038*/ 	.byte	0x04, 0x17
        /*003a*/ 	.short	(.L_16 - .L_15)
.L_15:
        /*003c*/ 	.word	0x00000000
        /*0040*/ 	.short	0x000c
        /*0042*/ 	.short	0x0060
        /*0044*/ 	.byte	0x00, 0xf0, 0x11, 0x00


	//----- nvinfo : EIATTR_KPARAM_INFO
	.align		4
.L_16:
        /*0048*/ 	.byte	0x04, 0x17
        /*004a*/ 	.short	(.L_18 - .L_17)
.L_17:
        /*004c*/ 	.word	0x00000000
        /*0050*/ 	.short	0x000b
        /*0052*/ 	.short	0x0058
        /*0054*/ 	.byte	0x00, 0xf5, 0x21, 0x00


	//----- nvinfo : EIATTR_KPARAM_INFO
	.align		4
.L_18:
        /*0058*/ 	.byte	0x04, 0x17
        /*005a*/ 	.short	(.L_20 - .L_19)
.L_19:
        /*005c*/ 	.word	0x00000000
        /*0060*/ 	.short	0x000a
        /*0062*/ 	.short	0x0050
        /*0064*/ 	.byte	0x00, 0xf5, 0x21, 0x00


	//----- nvinfo : EIATTR_KPARAM_INFO
	.align		4
.L_20:
        /*0068*/ 	.byte	0x04, 0x17
        /*006a*/ 	.short	(.L_22 - .L_21)
.L_21:
        /*006c*/ 	.word	0x00000000
        /*0070*/ 	.short	0x0009
        /*0072*/ 	.short	0x0048
        /*0074*/ 	.byte	0x00, 0xf5, 0x21, 0x00


	//----- nvinfo : EIATTR_KPARAM_INFO
	.align		4
.L_22:
        /*0078*/ 	.byte	0x04, 0x17
        /*007a*/ 	.short	(.L_24 - .L_23)
.L_23:
        /*007c*/ 	.word	0x00000000
        /*0080*/ 	.short	0x0008
        /*0082*/ 	.short	0x0040
        /*0084*/ 	.byte	0x00, 0xf5, 0x21, 0x00


	//----- nvinfo : EIATTR_KPARAM_INFO
	.align		4
.L_24:
        /*0088*/ 	.byte	0x04, 0x17
        /*008a*/ 	.short	(.L_26 - .L_25)
.L_25:
        /*008c*/ 	.word	0x00000000
        /*0090*/ 	.short	0x0007
        /*0092*/ 	.short	0x0038
        /*0094*/ 	.byte	0x00, 0xf5, 0x21, 0x00


	//----- nvinfo : EIATTR_KPARAM_INFO
	.align		4
.L_26:
        /*0098*/ 	.byte	0x04, 0x17
        /*009a*/ 	.short	(.L_28 - .L_27)
.L_27:
        /*009c*/ 	.word	0x00000000
        /*00a0*/ 	.short	0x0006
        /*00a2*/ 	.short	0x0030
        /*00a4*/ 	.byte	0x00, 0xf5, 0x21, 0x00


	//----- nvinfo : EIATTR_KPARAM_INFO
	.align		4
.L_28:
        /*00a8*/ 	.byte	0x04, 0x17
        /*00aa*/ 	.short	(.L_30 - .L_29)
.L_29:
        /*00ac*/ 	.word	0x00000000
        /*00b0*/ 	.short	0x0005
        /*00b2*/ 	.short	0x0028
        /*00b4*/ 	.byte	0x00, 0xf5, 0x21, 0x00


	//----- nvinfo : EIATTR_KPARAM_INFO
	.align		4
.L_30:
        /*00b8*/ 	.byte	0x04, 0x17
        /*00ba*/ 	.short	(.L_32 - .L_31)
.L_31:
        /*00bc*/ 	.word	0x00000000
        /*00c0*/ 	.short	0x0004
        /*00c2*/ 	.short	0x0020
        /*00c4*/ 	.byte	0x00, 0xf5, 0x21, 0x00


	//----- nvinfo : EIATTR_KPARAM_INFO
	.align		4
.L_32:
        /*00c8*/ 	.byte	0x04, 0x17
        /*00ca*/ 	.short	(.L_34 - .L_33)
.L_33:
        /*00cc*/ 	.word	0x00000000
        /*00d0*/ 	.short	0x0003
        /*00d2*/ 	.short	0x0018
        /*00d4*/ 	.byte	0x00, 0xf5, 0x21, 0x00


	//----- nvinfo : EIATTR_KPARAM_INFO
	.align		4
.L_34:
        /*00d8*/ 	.byte	0x04, 0x17
        /*00da*/ 	.short	(.L_36 - .L_35)
.L_35:
        /*00dc*/ 	.word	0x00000000
        /*00e0*/ 	.short	0x0002
        /*00e2*/ 	.short	0x0010
        /*00e4*/ 	.byte	0x00, 0xf5, 0x21, 0x00


	//----- nvinfo : EIATTR_KPARAM_INFO
	.align		4
.L_36:
        /*00e8*/ 	.byte	0x04, 0x17
        /*00ea*/ 	.short	(.L_38 - .L_37)
.L_37:
        /*00ec*/ 	.word	0x00000000
        /*00f0*/ 	.short	0x0001
        /*00f2*/ 	.short	0x0008
        /*00f4*/ 	.byte	0x00, 0xf5, 0x21, 0x00


	//----- nvinfo : EIATTR_KPARAM_INFO
	.align		4
.L_38:
        /*00f8*/ 	.byte	0x04, 0x17
        /*00fa*/ 	.short	(.L_40 - .L_39)
.L_39:
        /*00fc*/ 	.word	0x00000000
        /*0100*/ 	.short	0x0000
        /*0102*/ 	.short	0x0000
        /*0104*/ 	.byte	0x00, 0xf5, 0x21, 0x00


	//----- nvinfo : EIATTR_SPARSE_MMA_MASK
	.align		4
.L_40:
        /*0108*/ 	.byte	0x03, 0x50
        /*010a*/ 	.short	0x0000


	//----- nvinfo : EIATTR_MAXREG_COUNT
	.align		4
        /*010c*/ 	.byte	0x03, 0x1b
        /*010e*/ 	.short	0x00ff


	//----- nvinfo : EIATTR_NUM_BARRIERS
	.align		4
        /*0110*/ 	.byte	0x02, 0x4c
        /*0112*/ 	.byte	0x01
	.zero		1


	//----- nvinfo : EIATTR_MERCURY_ISA_VERSION
	.align		4
        /*0114*/ 	.byte	0x03, 0x5f
        /*0116*/ 	.short	0x0101


	//----- nvinfo : EIATTR_VRC_CTA_INIT_COUNT
	.align		4
        /*0118*/ 	.byte	0x02, 0x4a
	.zero		1
	.zero		1


	//----- nvinfo : EIATTR_EXIT_INSTR_OFFSETS
	.align		4
        /*011c*/ 	.byte	0x04, 0x1c
        /*011e*/ 	.short	(.L_42 - .L_41)


	//   ....[0]....
.L_41:
        /*0120*/ 	.word	0x000000a0


	//   ....[1]....
        /*0124*/ 	.word	0x000018e0


	//----- nvinfo : EIATTR_CBANK_PARAM_SIZE
	.align		4
.L_42:
        /*0128*/ 	.byte	0x03, 0x19
        /*012a*/ 	.short	0x0070


	//----- nvinfo : EIATTR_PARAM_CBANK
	.align		4
        /*012c*/ 	.byte	0x04, 0x0a
        /*012e*/ 	.short	(.L_44 - .L_43)
	.align		4
.L_43:
        /*0130*/ 	.word	index@(.nv.constant0.mdatatemp)
        /*0134*/ 	.short	0x0380
        /*0136*/ 	.short	0x0070


	//----- nvinfo : EIATTR_SW_WAR
	.align		4
.L_44:
        /*0138*/ 	.byte	0x04, 0x36
        /*013a*/ 	.short	(.L_46 - .L_45)
.L_45:
        /*013c*/ 	.word	0x00000008
.L_46:


//--------------------- .nv.callgraph             --------------------------
	.section	.nv.callgraph,"",@"SHT_CUDA_CALLGRAPH"
	.align	4
	.sectionentsize	8
	.align		4
        /*0000*/ 	.word	0x00000000
	.align		4
        /*0004*/ 	.word	0xffffffff
	.align		4
        /*0008*/ 	.word	0x00000000
	.align		4
        /*000c*/ 	.word	0xfffffffe
	.align		4
        /*0010*/ 	.word	0x00000000
	.align		4
        /*0014*/ 	.word	0xfffffffd
	.align		4
        /*0018*/ 	.word	0x00000000
	.align		4
        /*001c*/ 	.word	0xfffffffc


//--------------------- .nv.constant4             --------------------------
	.section	.nv.constant4,"a",@progbits
	.align	8
	.align		8
.nv.constant4:
        /*0000*/ 	.dword	__cudart_i2opi_f


//--------------------- .text.mdatatemp           --------------------------
	.section	.text.mdatatemp,"ax",@progbits
	.align	128
        .global         mdatatemp
        .type           mdatatemp,@function
        .size           mdatatemp,(.L_x_10 - mdatatemp)
        .other          mdatatemp,@"STO_CUDA_ENTRY STV_DEFAULT"
mdatatemp:
.text.mdatatemp:
[----:B------:R-:W-:Y:S01]  /*0000*/  LDC R1, c[0x0][0x37c] ;  /* 0x0000df00ff017b82 */ /* 0x000fe20000000800 */
[----:B------:R-:W0:Y:S07]  /*0010*/  S2R R3, SR_TID.X ;  /* 0x0000000000037919 */ /* 0x000e2e0000002100 */
[----:B------:R-:W-:Y:S01]  /*0020*/  S2UR UR4, SR_CTAID.Y ;  /* 0x00000000000479c3 */ /* 0x000fe20000002600 */
[----:B------:R-:W1:Y:S01]  /*0030*/  LDCU UR5, c[0x0][0x370] ;  /* 0x00006e00ff0577ac */ /* 0x000e620008000800 */
[----:B------:R-:W2:Y:S06]  /*0040*/  LDCU UR7, c[0x0][0x3ec] ;  /* 0x00007d80ff0777ac */ /* 0x000eac0008000800 */
[----:B------:R-:W1:Y:S08]  /*0050*/  S2UR UR6, SR_CTAID.X ;  /* 0x00000000000679c3 */ /* 0x000e700000002500 */
[----:B------:R-:W0:Y:S01]  /*0060*/  LDC R2, c[0x0][0x360] ;  /* 0x0000d800ff027b82 */ /* 0x000e220000000800 */
[----:B-1----:R-:W-:-:S06]  /*0070*/  UIMAD UR4, UR4, UR5, UR6 ;  /* 0x00000005040472a4 */ /* 0x002fcc000f8e0206 */
[----:B0-----:R-:W-:-:S05]  /*0080*/  IMAD R2, R2, UR4, R3 ;  /* 0x0000000402027c24 */ /* 0x001fca000f8e0203 */
[----:B--2---:R-:W-:-:S13]  /*0090*/  ISETP.GE.AND P0, PT, R2, UR7, PT ;  /* 0x0000000702007c0c */ /* 0x004fda000bf06270 */
[----:B------:R-:W-:Y:S05]  /*00a0*/  @P0 EXIT ;  /* 0x000000000000094d */ /* 0x000fea0003800000 */
[----:B------:R-:W0:Y:S01]  /*00b0*/  LDC R5, c[0x0][0x3e8] ;  /* 0x0000fa00ff057b82 */ /* 0x000e220000000800 */
[----:B------:R-:W0:Y:S01]  /*00c0*/  LDCU.64 UR4, c[0x0][0x3e0] ;  /* 0x00007c00ff0477ac */ /* 0x000e220008000a00 */
[----:B------:R-:W1:Y:S01]  /*00d0*/  LDCU.64 UR6, c[0x0][0x358] ;  /* 0x00006b00ff0677ac */ /* 0x000e620008000a00 */
[----:B0-----:R-:W-:-:S04]  /*00e0*/  FADD R5, -R5, UR4 ;  /* 0x0000000405057e21 */ /* 0x001fc80008000100 */
[----:B------:R-:W-:-:S04]  /*00f0*/  FMUL R5, R5, UR5 ;  /* 0x0000000505057c20 */ /* 0x000fc80008400000 */
[C---:B------:R-:W-:Y:S01]  /*0100*/  FMUL R0, R5.reuse, 0.63661974668502807617 ;  /* 0x3f22f98305007820 */ /* 0x040fe20000400000 */
[----:B------:R-:W-:-:S04]  /*0110*/  FSETP.GE.AND P0, PT, |R5|, 105615, PT ;  /* 0x47ce47800500780b */ /* 0x000fc80003f06200 */
[----:B------:R-:W-:Y:S01]  /*0120*/  P2R R6, PR, RZ, 0x1 ;  /* 0x00000001ff067803 */ /* 0x000fe20000000000 */
[----:B------:R-:W0:Y:S02]  /*0130*/  F2I.NTZ R0, R0 ;  /* 0x0000000000007305 */ /* 0x000e240000203100 */
[----:B0-----:R-:W-:-:S05]  /*0140*/  I2FP.F32.S32 R4, R0 ;  /* 0x0000000000047245 */ /* 0x001fca0000201400 */
[----:B------:R-:W-:-:S04]  /*0150*/  FFMA R3, R4, -1.5707962512969970703, R5 ;  /* 0xbfc90fda04037823 */ /* 0x000fc80000000005 */
[----:B------:R-:W-:-:S04]  /*0160*/  FFMA R3, R4, -7.5497894158615963534e-08, R3 ;  /* 0xb3a2216804037823 */ /* 0x000fc80000000003 */
[----:B------:R-:W-:Y:S01]  /*0170*/  FFMA R4, R4, -5.3903029534742383927e-15, R3 ;  /* 0xa7c234c504047823 */ /* 0x000fe20000000003 */
[----:B------:R-:W-:-:S03]  /*0180*/  IMAD.MOV.U32 R3, RZ, RZ, R0 ;  /* 0x000000ffff037224 */ /* 0x000fc600078e0000 */
[----:B------:R-:W-:Y:S01]  /*0190*/  IMAD.MOV.U32 R19, RZ, RZ, R4 ;  /* 0x000000ffff137224 */ /* 0x000fe200078e0004 */
[----:B-1----:R-:W-:Y:S06]  /*01a0*/  @!P0 BRA `(.L_x_0) ;  /* 0x0000000400748947 */ /* 0x002fec0003800000 */
[----:B------:R-:W-:-:S13]  /*01b0*/  FSETP.NEU.AND P0, PT, |R5|, +INF , PT ;  /* 0x7f8000000500780b */ /* 0x000fda0003f0d200 */
[----:B------:R-:W-:Y:S01]  /*01c0*/  @!P0 FMUL R19, RZ, R5 ;  /* 0x00000005ff138220 */ /* 0x000fe20000400000 */
[----:B------:R-:W-:Y:S01]  /*01d0*/  @!P0 IMAD.MOV.U32 R0, RZ, RZ, RZ ;  /* 0x000000ffff008224 */ /* 0x000fe200078e00ff */
[----:B------:R-:W-:Y:S06]  /*01e0*/  @!P0 BRA `(.L_x_0) ;  /* 0x0000000400648947 */ /* 0x000fec0003800000 */
[----:B------:R-:W-:Y:S01]  /*01f0*/  IMAD.SHL.U32 R6, R5, 0x100, RZ ;  /* 0x0000010005067824 */ /* 0x000fe200078e00ff */
[----:B------:R-:W-:Y:S01]  /*0200*/  CS2R R12, SRZ ;  /* 0x00000000000c7805 */ /* 0x000fe2000001ff00 */
[----:B------:R-:W-:Y:S01]  /*0210*/  IMAD.MOV.U32 R0, RZ, RZ, RZ ;  /* 0x000000ffff007224 */ /* 0x000fe200078e00ff */
[----:B------:R-:W0:Y:S02]  /*0220*/  LDCU.64 UR8, c[0x4][URZ] ;  /* 0x01000000ff0877ac */ /* 0x000e240008000a00 */
[----:B------:R-:W-:Y:S01]  /*0230*/  LOP3.LUT R11, R6, 0x80000000, RZ, 0xfc, !PT ;  /* 0x80000000060b7812 */ /* 0x000fe200078efcff */
[----:B------:R-:W-:-:S06]  /*0240*/  UMOV UR4, URZ ;  /* 0x000000ff00047c82 */ /* 0x000fcc0008000000 */
.L_x_1:
[----:B0-----:R-:W-:Y:S01]  /*0250*/  MOV R8, UR8 ;  /* 0x0000000800087c02 */ /* 0x001fe20008000f00 */
[----:B------:R-:W-:-:S05]  /*0260*/  IMAD.U32 R9, RZ, RZ, UR9 ;  /* 0x00000009ff097e24 */ /* 0x000fca000f8e00ff */
[----:B------:R-:W2:Y:S01]  /*0270*/  LDG.E.CONSTANT R6, desc[UR6][R8.64] ;  /* 0x0000000608067981 */ /* 0x000ea2000c1e9900 */
[----:B------:R-:W-:Y:S01]  /*0280*/  UIADD3 UR4, UPT, UPT, UR4, 0x1, URZ ;  /* 0x0000000104047890 */ /* 0x000fe2000fffe0ff */
[C---:B------:R-:W-:Y:S01]  /*0290*/  ISETP.EQ.AND P0, PT, R12.reuse, RZ, PT ;  /* 0x000000ff0c00720c */ /* 0x040fe20003f02270 */
[----:B------:R-:W-:Y:S01]  /*02a0*/  UIADD3 UR8, UP1, UPT, UR8, 0x4, URZ ;  /* 0x0000000408087890 */ /* 0x000fe2000ff3e0ff */
[C---:B------:R-:W-:Y:S01]  /*02b0*/  ISETP.EQ.AND P1, PT, R12.reuse, 0x4, PT ;  /* 0x000000040c00780c */ /* 0x040fe20003f22270 */
[----:B------:R-:W-:Y:S01]  /*02c0*/  UISETP.NE.AND UP0, UPT, UR4, 0x6, UPT ;  /* 0x000000060400788c */ /* 0x000fe2000bf05270 */
[C---:B------:R-:W-:Y:S01]  /*02d0*/  ISETP.EQ.AND P3, PT, R12.reuse, 0xc, PT ;  /* 0x0000000c0c00780c */ /* 0x040fe20003f62270 */
[----:B------:R-:W-:Y:S01]  /*02e0*/  UIADD3.X UR9, UPT, UPT, URZ, UR9, URZ, UP1, !UPT ;  /* 0x00000009ff097290 */ /* 0x000fe20008ffe4ff */
[C---:B------:R-:W-:Y:S02]  /*02f0*/  ISETP.EQ.AND P4, PT, R12.reuse, 0x10, PT ;  /* 0x000000100c00780c */ /* 0x040fe40003f82270 */
[----:B------:R-:W-:Y:S01]  /*0300*/  ISETP.EQ.AND P5, PT, R12, 0x14, PT ;  /* 0x000000140c00780c */ /* 0x000fe20003fa2270 */
[----:B--2---:R-:W-:-:S03]  /*0310*/  IMAD.WIDE.U32 R6, R6, R11, RZ ;  /* 0x0000000b06067225 */ /* 0x004fc600078e00ff */
[----:B------:R-:W-:-:S05]  /*0320*/  IADD3 R6, P2, PT, R6, R0, RZ ;  /* 0x0000000006067210 */ /* 0x000fca0007f5e0ff */
[----:B------:R-:W-:Y:S01]  /*0330*/  @P3 MOV R16, R6 ;  /* 0x0000000600103202 */ /* 0x000fe20000000f00 */
[----:B------:R-:W-:Y:S01]  /*0340*/  IMAD.X R0, R7, 0x1, R13, P2 ;  /* 0x0000000107007824 */ /* 0x000fe200010e060d */
[C---:B------:R-:W-:Y:S01]  /*0350*/  ISETP.EQ.AND P2, PT, R12.reuse, 0x8, PT ;  /* 0x000000080c00780c */ /* 0x040fe20003f42270 */
[--C-:B------:R-:W-:Y:S02]  /*0360*/  @P0 IMAD.MOV.U32 R10, RZ, RZ, R6.reuse ;  /* 0x000000ffff0a0224 */ /* 0x100fe400078e0006 */
[--C-:B------:R-:W-:Y:S02]  /*0370*/  @P1 IMAD.MOV.U32 R14, RZ, RZ, R6.reuse ;  /* 0x000000ffff0e1224 */ /* 0x100fe400078e0006 */
[--C-:B------:R-:W-:Y:S02]  /*0380*/  @P4 IMAD.MOV.U32 R17, RZ, RZ, R6.reuse ;  /* 0x000000ffff114224 */ /* 0x100fe400078e0006 */
[----:B------:R-:W-:Y:S02]  /*0390*/  @P5 IMAD.MOV.U32 R18, RZ, RZ, R6 ;  /* 0x000000ffff125224 */ /* 0x000fe400078e0006 */
[----:B------:R-:W-:-:S04]  /*03a0*/  VIADD R12, R12, 0x4 ;  /* 0x000000040c0c7836 */ /* 0x000fc80000000000 */
[----:B------:R-:W-:Y:S01]  /*03b0*/  @P2 IMAD.MOV.U32 R15, RZ, RZ, R6 ;  /* 0x000000ffff0f2224 */ /* 0x000fe200078e0006 */
[----:B------:R-:W-:Y:S06]  /*03c0*/  BRA.U UP0, `(.L_x_1) ;  /* 0xfffffffd00a07547 */ /* 0x000fec000b83ffff */
[----:B------:R-:W-:-:S04]  /*03d0*/  SHF.R.U32.HI R6, RZ, 0x17, R5 ;  /* 0x00000017ff067819 */ /* 0x000fc80000011605 */
[C---:B------:R-:W-:Y:S02]  /*03e0*/  LOP3.LUT R7, R6.reuse, 0xe0, RZ, 0xc0, !PT ;  /* 0x000000e006077812 */ /* 0x040fe400078ec0ff */
[----:B------:R-:W-:-:S03]  /*03f0*/  LOP3.LUT P6, RZ, R6, 0x1f, RZ, 0xc0, !PT ;  /* 0x0000001f06ff7812 */ /* 0x000fc600078cc0ff */
[----:B------:R-:W-:-:S05]  /*0400*/  VIADD R7, R7, 0xffffff80 ;  /* 0xffffff8007077836 */ /* 0x000fca0000000000 */
[----:B------:R-:W-:-:S05]  /*0410*/  SHF.R.U32.HI R7, RZ, 0x5, R7 ;  /* 0x00000005ff077819 */ /* 0x000fca0000011607 */
[----:B------:R-:W-:-:S05]  /*0420*/  IMAD.U32 R9, R7, -0x4, RZ ;  /* 0xfffffffc07097824 */ /* 0x000fca00078e00ff */
[C---:B------:R-:W-:Y:S02]  /*0430*/  ISETP.EQ.AND P3, PT, R9.reuse, -0x18, PT ;  /* 0xffffffe80900780c */ /* 0x040fe40003f62270 */
[C---:B------:R-:W-:Y:S02]  /*0440*/  ISETP.EQ.AND P4, PT, R9.reuse, -0x14, PT ;  /* 0xffffffec0900780c */ /* 0x040fe40003f82270 */
[C---:B------:R-:W-:Y:S02]  /*0450*/  ISETP.EQ.AND P0, PT, R9.reuse, -0x10, PT ;  /* 0xfffffff00900780c */ /* 0x040fe40003f02270 */
[C---:B------:R-:W-:Y:S02]  /*0460*/  ISETP.EQ.AND P1, PT, R9.reuse, -0xc, PT ;  /* 0xfffffff40900780c */ /* 0x040fe40003f22270 */
[C---:B------:R-:W-:Y:S02]  /*0470*/  ISETP.EQ.AND P2, PT, R9.reuse, -0x8, PT ;  /* 0xfffffff80900780c */ /* 0x040fe40003f42270 */
[----:B------:R-:W-:-:S03]  /*0480*/  ISETP.EQ.AND P5, PT, R9, 0x4, PT ;  /* 0x000000040900780c */ /* 0x000fc60003fa2270 */
[----:B------:R-:W-:Y:S02]  /*0490*/  @P3 MOV R7, R10 ;  /* 0x0000000a00073202 */ /* 0x000fe40000000f00 */
[----:B------:R-:W-:Y:S01]  /*04a0*/  @P4 IMAD.MOV.U32 R8, RZ, RZ, R10 ;  /* 0x000000ffff084224 */ /* 0x000fe200078e000a */
[C---:B------:R-:W-:Y:S01]  /*04b0*/  ISETP.EQ.AND P3, PT, R9.reuse, -0x4, PT ;  /* 0xfffffffc0900780c */ /* 0x040fe20003f62270 */
[--C-:B------:R-:W-:Y:S01]  /*04c0*/  @P4 IMAD.MOV.U32 R7, RZ, RZ, R14.reuse ;  /* 0x000000ffff074224 */ /* 0x100fe200078e000e */
[----:B------:R-:W-:Y:S01]  /*04d0*/  ISETP.EQ.AND P4, PT, R9, RZ, PT ;  /* 0x000000ff0900720c */ /* 0x000fe20003f82270 */
[----:B------:R-:W-:Y:S01]  /*04e0*/  @P0 IMAD.MOV.U32 R7, RZ, RZ, R15 ;  /* 0x000000ffff070224 */ /* 0x000fe200078e000f */
[----:B------:R-:W-:Y:S01]  /*04f0*/  @P1 MOV R7, R16 ;  /* 0x0000001000071202 */ /* 0x000fe20000000f00 */
[----:B------:R-:W-:Y:S02]  /*0500*/  @P2 IMAD.MOV.U32 R7, RZ, RZ, R17 ;  /* 0x000000ffff072224 */ /* 0x000fe400078e0011 */
[----:B------:R-:W-:-:S02]  /*0510*/  @P0 IMAD.MOV.U32 R8, RZ, RZ, R14 ;  /* 0x000000ffff080224 */ /* 0x000fc400078e000e */
[----:B------:R-:W-:Y:S02]  /*0520*/  @P1 IMAD.MOV.U32 R8, RZ, RZ, R15 ;  /* 0x000000ffff081224 */ /* 0x000fe400078e000f */
[----:B------:R-:W-:Y:S02]  /*0530*/  @P2 IMAD.MOV.U32 R8, RZ, RZ, R16 ;  /* 0x000000ffff082224 */ /* 0x000fe400078e0010 */
[--C-:B------:R-:W-:Y:S02]  /*0540*/  @P3 IMAD.MOV.U32 R7, RZ, RZ, R18.reuse ;  /* 0x000000ffff073224 */ /* 0x100fe400078e0012 */
[----:B------:R-:W-:Y:S01]  /*0550*/  @P4 MOV R7, R0 ;  /* 0x0000000000074202 */ /* 0x000fe20000000f00 */
[----:B------:R-:W-:Y:S02]  /*0560*/  @P3 IMAD.MOV.U32 R8, RZ, RZ, R17 ;  /* 0x000000ffff083224 */ /* 0x000fe400078e0011 */
[----:B------:R-:W-:Y:S02]  /*0570*/  @P4 IMAD.MOV.U32 R8, RZ, RZ, R18 ;  /* 0x000000ffff084224 */ /* 0x000fe400078e0012 */
[----:B------:R-:W-:-:S02]  /*0580*/  @P5 IMAD.MOV.U32 R8, RZ, RZ, R0 ;  /* 0x000000ffff085224 */ /* 0x000fc400078e0000 */
[----:B------:R-:W-:Y:S01]  /*0590*/  IMAD.MOV.U32 R11, RZ, RZ, R7 ;  /* 0x000000ffff0b7224 */ /* 0x000fe200078e0007 */
[----:B------:R-:W-:Y:S06]  /*05a0*/  @!P6 BRA `(.L_x_2) ;  /* 0x00000000002ce947 */ /* 0x000fec0003800000 */
[----:B------:R-:W-:Y:S01]  /*05b0*/  @P0 IMAD.MOV.U32 R7, RZ, RZ, R10 ;  /* 0x000000ffff070224 */ /* 0x000fe200078e000a */
[----:B------:R-:W-:Y:S01]  /*05c0*/  ISETP.EQ.AND P0, PT, R9, 0x8, PT ;  /* 0x000000080900780c */ /* 0x000fe20003f02270 */
[----:B------:R-:W-:Y:S01]  /*05d0*/  @P1 IMAD.MOV.U32 R7, RZ, RZ, R14 ;  /* 0x000000ffff071224 */ /* 0x000fe200078e000e */
[----:B------:R-:W-:Y:S01]  /*05e0*/  LOP3.LUT R6, R6, 0x1f, RZ, 0xc0, !PT ;  /* 0x0000001f06067812 */ /* 0x000fe200078ec0ff */
[----:B------:R-:W-:Y:S01]  /*05f0*/  @P2 IMAD.MOV.U32 R7, RZ, RZ, R15 ;  /* 0x000000ffff072224 */ /* 0x000fe200078e000f */
[----:B------:R-:W-:Y:S01]  /*0600*/  @P3 MOV R7, R16 ;  /* 0x0000001000073202 */ /* 0x000fe20000000f00 */
[----:B------:R-:W-:Y:S01]  /*0610*/  @P4 IMAD.MOV.U32 R7, RZ, RZ, R17 ;  /* 0x000000ffff074224 */ /* 0x000fe200078e0011 */
[----:B------:R-:W-:Y:S01]  /*0620*/  SHF.L.W.U32.HI R11, R8, R6, R11 ;  /* 0x00000006080b7219 */ /* 0x000fe20000010e0b */
[----:B------:R-:W-:-:S06]  /*0630*/  @P5 IMAD.MOV.U32 R7, RZ, RZ, R18 ;  /* 0x000000ffff075224 */ /* 0x000fcc00078e0012 */
[----:B------:R-:W-:-:S05]  /*0640*/  @P0 IMAD.MOV.U32 R7, RZ, RZ, R0 ;  /* 0x000000ffff070224 */ /* 0x000fca00078e0000 */
[----:B------:R-:W-:-:S07]  /*0650*/  SHF.L.W.U32.HI R8, R7, R6, R8 ;  /* 0x0000000607087219 */ /* 0x000fce0000010e08 */
.L_x_2:
[C-C-:B------:R-:W-:Y:S01]  /*0660*/  SHF.L.W.U32.HI R12, R8.reuse, 0x2, R11.reuse ;  /* 0x00000002080c7819 */ /* 0x140fe20000010e0b */
[----:B------:R-:W-:Y:S01]  /*0670*/  IMAD.SHL.U32 R8, R8, 0x4, RZ ;  /* 0x0000000408087824 */ /* 0x000fe200078e00ff */
[----:B------:R-:W-:Y:S01]  /*0680*/  UMOV UR4, 0x54442d19 ;  /* 0x54442d1900047882 */ /* 0x000fe20000000000 */
[----:B------:R-:W-:Y:S01]  /*0690*/  UMOV UR5, 0x3bf921fb ;  /* 0x3bf921fb00057882 */ /* 0x000fe20000000000 */
[----:B------:R-:W-:Y:S02]  /*06a0*/  SHF.R.S32.HI R7, RZ, 0x1f, R12 ;  /* 0x0000001fff077819 */ /* 0x000fe4000001140c */
[----:B------:R-:W-:Y:S02]  /*06b0*/  SHF.R.U32.HI R0, RZ, 0x1e, R11 ;  /* 0x0000001eff007819 */ /* 0x000fe4000001160b */
[C---:B------:R-:W-:Y:S02]  /*06c0*/  LOP3.LUT R8, R7.reuse, R8, RZ, 0x3c, !PT ;  /* 0x0000000807087212 */ /* 0x040fe400078e3cff */
[----:B------:R-:W-:-:S02]  /*06d0*/  LOP3.LUT R9, R7, R12, RZ, 0x3c, !PT ;  /* 0x0000000c07097212 */ /* 0x000fc400078e3cff */
[----:B------:R-:W-:Y:S02]  /*06e0*/  ISETP.GE.AND P0, PT, R5, RZ, PT ;  /* 0x000000ff0500720c */ /* 0x000fe40003f06270 */
[----:B------:R-:W0:Y:S01]  /*06f0*/  I2F.F64.S64 R6, R8 ;  /* 0x0000000800067312 */ /* 0x000e220000301c00 */
[C---:B------:R-:W-:Y:S02]  /*0700*/  LOP3.LUT R11, R12.reuse, R5, RZ, 0x3c, !PT ;  /* 0x000000050c0b7212 */ /* 0x040fe400078e3cff */
[----:B------:R-:W-:Y:S02]  /*0710*/  LEA.HI R0, R12, R0, RZ, 0x1 ;  /* 0x000000000c007211 */ /* 0x000fe400078f08ff */
[----:B------:R-:W-:-:S03]  /*0720*/  ISETP.GE.AND P1, PT, R11, RZ, PT ;  /* 0x000000ff0b00720c */ /* 0x000fc60003f26270 */
[----:B------:R-:W-:-:S05]  /*0730*/  IMAD.MOV R11, RZ, RZ, -R0 ;  /* 0x000000ffff0b7224 */ /* 0x000fca00078e0a00 */
[----:B------:R-:W-:Y:S01]  /*0740*/  @!P0 MOV R0, R11 ;  /* 0x0000000b00008202 */ /* 0x000fe20000000f00 */
[----:B0-----:R-:W-:-:S10]  /*0750*/  DMUL R6, R6, UR4 ;  /* 0x0000000406067c28 */ /* 0x001fd40008000000 */
[----:B------:R-:W0:Y:S02]  /*0760*/  F2F.F32.F64 R6, R6 ;  /* 0x0000000600067310 */ /* 0x000e240000301000 */
[----:B0-----:R-:W-:-:S07]  /*0770*/  FSEL R19, -R6, R6, !P1 ;  /* 0x0000000606137208 */ /* 0x001fce0004800100 */
.L_x_0:
[----:B------:R-:W0:Y:S08]  /*0780*/  LDC.64 R8, c[0x0][0x3b0] ;  /* 0x0000ec00ff087b82 */ /* 0x000e300000000a00 */
[----:B------:R-:W1:Y:S01]  /*0790*/  LDC.64 R6, c[0x0][0x380] ;  /* 0x0000e000ff067b82 */ /* 0x000e620000000a00 */
[----:B0-----:R-:W-:-:S06]  /*07a0*/  IMAD.WIDE R8, R2, 0x4, R8 ;  /* 0x0000000402087825 */ /* 0x001fcc00078e0208 */
[----:B------:R0:W2:Y:S01]  /*07b0*/  LDG.E.CONSTANT R8, desc[UR6][R8.64] ;  /* 0x0000000608087981 */ /* 0x0000a2000c1e9900 */
[----:B-1----:R-:W-:-:S05]  /*07c0*/  IMAD.WIDE R6, R2, 0x4, R6 ;  /* 0x0000000402067825 */ /* 0x002fca00078e0206 */
[----:B------:R-:W2:Y:S01]  /*07d0*/  LDG.E R21, desc[UR6][R6.64] ;  /* 0x0000000606157981 */ /* 0x000ea2000c1e1900 */
[----:B------:R-:W-:Y:S02]  /*07e0*/  IMAD.MOV.U32 R11, RZ, RZ, 0x37cbac00 ;  /* 0x37cbac00ff0b7424 */ /* 0x000fe400078e00ff */
[----:B------:R-:W-:Y:S01]  /*07f0*/  FMUL R20, R19, R19 ;  /* 0x0000001313147220 */ /* 0x000fe20000400000 */
[----:B------:R-:W-:-:S03]  /*0800*/  LOP3.LUT R12, R0, 0x1, RZ, 0xc0, !PT ;  /* 0x00000001000c7812 */ /* 0x000fc600078ec0ff */
[----:B------:R-:W-:Y:S01]  /*0810*/  FFMA R13, R20, R11, -0.0013887860113754868507 ;  /* 0xbab607ed140d7423 */ /* 0x000fe2000000000b */
[----:B------:R-:W-:Y:S01]  /*0820*/  ISETP.NE.U32.AND P0, PT, R12, 0x1, PT ;  /* 0x000000010c00780c */ /* 0x000fe20003f05070 */
[----:B------:R-:W-:-:S03]  /*0830*/  IMAD.MOV.U32 R12, RZ, RZ, 0x3d2aaabb ;  /* 0x3d2aaabbff0c7424 */ /* 0x000fc600078e00ff */
[----:B------:R-:W-:Y:S01]  /*0840*/  FSEL R23, R13, -0.00019574658654164522886, !P0 ;  /* 0xb94d41530d177808 */ /* 0x000fe20004000000 */
[----:B------:R-:W-:Y:S01]  /*0850*/  IMAD.MOV.U32 R13, RZ, RZ, 0x3effffff ;  /* 0x3effffffff0d7424 */ /* 0x000fe200078e00ff */
[----:B------:R-:W-:Y:S02]  /*0860*/  FSEL R25, R12, 0.0083327032625675201416, !P0 ;  /* 0x3c0885e40c197808 */ /* 0x000fe40004000000 */
[----:B------:R-:W-:Y:S02]  /*0870*/  LOP3.LUT P1, RZ, R0, 0x2, RZ, 0xc0, !PT ;  /* 0x0000000200ff7812 */ /* 0x000fe4000782c0ff */
[----:B------:R-:W-:Y:S01]  /*0880*/  FSEL R22, -R13, -0.16666662693023681641, !P0 ;  /* 0xbe2aaaa80d167808 */ /* 0x000fe20004000100 */
[----:B------:R-:W-:Y:S01]  /*0890*/  FFMA R23, R20, R23, R25 ;  /* 0x0000001714177223 */ /* 0x000fe20000000019 */
[----:B------:R-:W-:-:S03]  /*08a0*/  FSEL R0, R19, 1, P0 ;  /* 0x3f80000013007808 */ /* 0x000fc60000000000 */
[C---:B------:R-:W-:Y:S02]  /*08b0*/  FFMA R22, R20.reuse, R23, R22 ;  /* 0x0000001714167223 */ /* 0x040fe40000000016 */
[----:B0-----:R-:W-:Y:S01]  /*08c0*/  FFMA R9, R20, R0, RZ ;  /* 0x0000000014097223 */ /* 0x001fe200000000ff */
[----:B------:R-:W-:-:S03]  /*08d0*/  FSETP.GE.AND P2, PT, |R5|, 105615, PT ;  /* 0x47ce47800500780b */ /* 0x000fc60003f46200 */
[----:B------:R-:W-:-:S04]  /*08e0*/  FFMA R0, R9, R22, R0 ;  /* 0x0000001609007223 */ /* 0x000fc80000000000 */
[----:B------:R-:W-:Y:S01]  /*08f0*/  @P1 FADD R0, RZ, -R0 ;  /* 0x80000000ff001221 */ /* 0x000fe20000000000 */
[----:B------:R-:W-:-:S03]  /*0900*/  IMAD.MOV.U32 R19, RZ, RZ, R4 ;  /* 0x000000ffff137224 */ /* 0x000fc600078e0004 */
[----:B--2---:R-:W-:Y:S01]  /*0910*/  FFMA R21, R0, R8, R21 ;  /* 0x0000000800157223 */ /* 0x004fe20000000015 */
[----:B------:R-:W-:-:S04]  /*0920*/  IMAD.MOV.U32 R0, RZ, RZ, R3 ;  /* 0x000000ffff007224 */ /* 0x000fc800078e0003 */
[----:B------:R0:W-:Y:S01]  /*0930*/  STG.E desc[UR6][R6.64], R21 ;  /* 0x0000001506007986 */ /* 0x0001e2000c101906 */
[----:B------:R-:W-:Y:S05]  /*0940*/  @!P2 BRA `(.L_x_3) ;  /* 0x000000040070a947 */ /* 0x000fea0003800000 */
[----:B------:R-:W-:-:S13]  /*0950*/  FSETP.NEU.AND P0, PT, |R5|, +INF , PT ;  /* 0x7f8000000500780b */ /* 0x000fda0003f0d200 */
[----:B------:R-:W-:Y:S01]  /*0960*/  @!P0 FMUL R19, RZ, R5 ;  /* 0x00000005ff138220 */ /* 0x000fe20000400000 */
[----:B------:R-:W-:Y:S01]  /*0970*/  @!P0 MOV R0, RZ ;  /* 0x000000ff00008202 */ /* 0x000fe20000000f00 */
[----:B------:R-:W-:Y:S06]  /*0980*/  @!P0 BRA `(.L_x_3) ;  /* 0x0000000400608947 */ /* 0x000fec0003800000 */
[----:B------:R-:W-:Y:S01]  /*0990*/  IMAD.SHL.U32 R0, R5, 0x100, RZ ;  /* 0x0000010005007824 */ /* 0x000fe200078e00ff */
[----:B0-----:R-:W-:Y:S01]  /*09a0*/  CS2R R20, SRZ ;  /* 0x0000000000147805 */ /* 0x001fe2000001ff00 */
[----:B------:R-:W-:Y:S01]  /*09b0*/  IMAD.MOV.U32 R19, RZ, RZ, RZ ;  /* 0x000000ffff137224 */ /* 0x000fe200078e00ff */
[----:B------:R-:W0:Y:S02]  /*09c0*/  LDCU.64 UR8, c[0x4][URZ] ;  /* 0x01000000ff0877ac */ /* 0x000e240008000a00 */
[----:B------:R-:W-:Y:S01]  /*09d0*/  LOP3.LUT R23, R0, 0x80000000, RZ, 0xfc, !PT ;  /* 0x8000000000177812 */ /* 0x000fe200078efcff */
[----:B------:R-:W-:-:S06]  /*09e0*/  UMOV UR4, URZ ;  /* 0x000000ff00047c82 */ /* 0x000fcc0008000000 */
.L_x_4:
[----:B0-----:R-:W-:Y:S02]  /*09f0*/  IMAD.U32 R6, RZ, RZ, UR8 ;  /* 0x00000008ff067e24 */ /* 0x001fe4000f8e00ff */
        /* <DEDUP_REMOVED lines=12> */
[----:B------:R-:W-:-:S04]  /*0ac0*/  IADD3 R0, P2, PT, R8, R19, RZ ;  /* 0x0000001308007210 */ /* 0x000fc80007f5e0ff */
[----:B------:R-:W-:Y:S01]  /*0ad0*/  @P0 MOV R10, R0 ;  /* 0x00000000000a0202 */ /* 0x000fe20000000f00 */
[----:B------:R-:W-:Y:S01]  /*0ae0*/  IMAD.X R19, R9, 0x1, R21, P2 ;  /* 0x0000000109137824 */ /* 0x000fe200010e0615 */
[C---:B------:R-:W-:Y:S01]  /*0af0*/  ISETP.EQ.AND P2, PT, R20.reuse, 0x8, PT ;  /* 0x000000081400780c */ /* 0x040fe20003f42270 */
[--C-:B------:R-:W-:Y:S01]  /*0b00*/  @P1 IMAD.MOV.U32 R14, RZ, RZ, R0.reuse ;  /* 0x000000ffff0e1224 */ /* 0x100fe200078e0000 */
[----:B------:R-:W-:Y:S01]  /*0b10*/  IADD3 R20, PT, PT, R20, 0x4, RZ ;  /* 0x0000000414147810 */ /* 0x000fe20007ffe0ff */
[--C-:B------:R-:W-:Y:S02]  /*0b20*/  @P3 IMAD.MOV.U32 R16, RZ, RZ, R0.reuse ;  /* 0x000000ffff103224 */ /* 0x100fe400078e0000 */
[--C-:B------:R-:W-:Y:S02]  /*0b30*/  @P4 IMAD.MOV.U32 R17, RZ, RZ, R0.reuse ;  /* 0x000000ffff114224 */ /* 0x100fe400078e0000 */
[----:B------:R-:W-:-:S06]  /*0b40*/  @P5 IMAD.MOV.U32 R18, RZ, RZ, R0 ;  /* 0x000000ffff125224 */ /* 0x000fcc00078e0000 */
        /* <DEDUP_REMOVED lines=14> */
[--C-:B------:R-:W-:Y:S01]  /*0c30*/  @P3 IMAD.MOV.U32 R0, RZ, RZ, R10.reuse ;  /* 0x000000ffff003224 */ /* 0x100fe200078e000a */
[C---:B------:R-:W-:Y:S01]  /*0c40*/  ISETP.EQ.AND P3, PT, R9.reuse, -0x4, PT ;  /* 0xfffffffc0900780c */ /* 0x040fe20003f62270 */
[----:B------:R-:W-:Y:S02]  /*0c50*/  @P4 IMAD.MOV.U32 R6, RZ, RZ, R10 ;  /* 0x000000ffff064224 */ /* 0x000fe400078e000a */
[----:B------:R-:W-:Y:S01]  /*0c60*/  @P4 IMAD.MOV.U32 R0, RZ, RZ, R14 ;  /* 0x000000ffff004224 */ /* 0x000fe200078e000e */
[----:B------:R-:W-:Y:S01]  /*0c70*/  ISETP.EQ.AND P4, PT, R9, RZ, PT ;  /* 0x000000ff0900720c */ /* 0x000fe20003f82270 */
[--C-:B------:R-:W-:Y:S01]  /*0c80*/  @P0 IMAD.MOV.U32 R0, RZ, RZ, R15.reuse ;  /* 0x000000ffff000224 */ /* 0x100fe200078e000f */
[----:B------:R-:W-:Y:S01]  /*0c90*/  @P0 MOV R6, R14 ;  /* 0x0000000e00060202 */ /* 0x000fe20000000f00 */
[----:B------:R-:W-:Y:S02]  /*0ca0*/  @P1 IMAD.MOV.U32 R6, RZ, RZ, R15 ;  /* 0x000000ffff061224 */ /* 0x000fe400078e000f */
[----:B------:R-:W-:-:S02]  /*0cb0*/  @P1 IMAD.MOV.U32 R0, RZ, RZ, R16 ;  /* 0x000000ffff001224 */ /* 0x000fc400078e0010 */
[----:B------:R-:W-:Y:S02]  /*0cc0*/  @P2 IMAD.MOV.U32 R6, RZ, RZ, R16 ;  /* 0x000000ffff062224 */ /* 0x000fe400078e0010 */
[----:B------:R-:W-:Y:S01]  /*0cd0*/  @P2 IMAD.MOV.U32 R0, RZ, RZ, R17 ;  /* 0x000000ffff002224 */ /* 0x000fe200078e0011 */
[----:B------:R-:W-:Y:S01]  /*0ce0*/  @P3 MOV R6, R17 ;  /* 0x0000001100063202 */ /* 0x000fe20000000f00 */
[--C-:B------:R-:W-:Y:S02]  /*0cf0*/  @P3 IMAD.MOV.U32 R0, RZ, RZ, R18.reuse ;  /* 0x000000ffff003224 */ /* 0x100fe400078e0012 */
[----:B------:R-:W-:Y:S02]  /*0d00*/  @P4 IMAD.MOV.U32 R6, RZ, RZ, R18 ;  /* 0x000000ffff064224 */ /* 0x000fe400078e0012 */
[--C-:B------:R-:W-:Y:S02]  /*0d10*/  @P4 IMAD.MOV.U32 R0, RZ, RZ, R19.reuse ;  /* 0x000000ffff004224 */ /* 0x100fe400078e0013 */
[----:B------:R-:W-:Y:S01]  /*0d20*/  @P5 IMAD.MOV.U32 R6, RZ, RZ, R19 ;  /* 0x000000ffff065224 */ /* 0x000fe200078e0013 */
[----:B------:R-:W-:Y:S06]  /*0d30*/  @!P6 BRA `(.L_x_5) ;  /* 0x00000000002ce947 */ /* 0x000fec0003800000 */
[----:B------:R-:W-:Y:S01]  /*0d40*/  @P0 IMAD.MOV.U32 R7, RZ, RZ, R10 ;  /* 0x000000ffff070224 */ /* 0x000fe200078e000a */
[----:B------:R-:W-:Y:S02]  /*0d50*/  ISETP.EQ.AND P0, PT, R9, 0x8, PT ;  /* 0x000000080900780c */ /* 0x000fe40003f02270 */
[----:B------:R-:W-:Y:S01]  /*0d60*/  @P1 MOV R7, R14 ;  /* 0x0000000e00071202 */ /* 0x000fe20000000f00 */
[----:B------:R-:W-:Y:S01]  /*0d70*/  @P2 IMAD.MOV.U32 R7, RZ, RZ, R15 ;  /* 0x000000ffff072224 */ /* 0x000fe200078e000f */
[----:B------:R-:W-:Y:S01]  /*0d80*/  LOP3.LUT R9, R8, 0x1f, RZ, 0xc0, !PT ;  /* 0x0000001f08097812 */ /* 0x000fe200078ec0ff */
[----:B------:R-:W-:Y:S02]  /*0d90*/  @P3 IMAD.MOV.U32 R7, RZ, RZ, R16 ;  /* 0x000000ffff073224 */ /* 0x000fe400078e0010 */
[----:B------:R-:W-:Y:S01]  /*0da0*/  @P4 IMAD.MOV.U32 R7, RZ, RZ, R17 ;  /* 0x000000ffff074224 */ /* 0x000fe200078e0011 */
[----:B------:R-:W-:Y:S01]  /*0db0*/  SHF.L.W.U32.HI R0, R6, R9, R0 ;  /* 0x0000000906007219 */ /* 0x000fe20000010e00 */
[----:B------:R-:W-:-:S04]  /*0dc0*/  @P5 IMAD.MOV.U32 R7, RZ, RZ, R18 ;  /* 0x000000ffff075224 */ /* 0x000fc800078e0012 */
[----:B------:R-:W-:-:S04]  /*0dd0*/  @P0 MOV R7, R19 ;  /* 0x0000001300070202 */ /* 0x000fc80000000f00 */
[----:B------:R-:W-:-:S07]  /*0de0*/  SHF.L.W.U32.HI R6, R7, R9, R6 ;  /* 0x0000000907067219 */ /* 0x000fce0000010e06 */
.L_x_5:
[C---:B------:R-:W-:Y:S01]  /*0df0*/  SHF.L.W.U32.HI R19, R6.reuse, 0x2, R0 ;  /* 0x0000000206137819 */ /* 0x040fe20000010e00 */
[----:B------:R-:W-:Y:S01]  /*0e00*/  IMAD.SHL.U32 R6, R6, 0x4, RZ ;  /* 0x0000000406067824 */ /* 0x000fe200078e00ff */
[----:B------:R-:W-:Y:S01]  /*0e10*/  UMOV UR4, 0x54442d19 ;  /* 0x54442d1900047882 */ /* 0x000fe20000000000 */
[----:B------:R-:W-:Y:S01]  /*0e20*/  UMOV UR5, 0x3bf921fb ;  /* 0x3bf921fb00057882 */ /* 0x000fe20000000000 */
[----:B------:R-:W-:Y:S02]  /*0e30*/  SHF.R.S32.HI R7, RZ, 0x1f, R19 ;  /* 0x0000001fff077819 */ /* 0x000fe40000011413 */
[----:B------:R-:W-:Y:S02]  /*0e40*/  ISETP.GE.AND P1, PT, R5, RZ, PT ;  /* 0x000000ff0500720c */ /* 0x000fe40003f26270 */
[C---:B------:R-:W-:Y:S02]  /*0e50*/  LOP3.LUT R6, R7.reuse, R6, RZ, 0x3c, !PT ;  /* 0x0000000607067212 */ /* 0x040fe400078e3cff */
[----:B------:R-:W-:-:S02]  /*0e60*/  LOP3.LUT R7, R7, R19, RZ, 0x3c, !PT ;  /* 0x0000001307077212 */ /* 0x000fc400078e3cff */
[----:B------:R-:W-:Y:S02]  /*0e70*/  SHF.R.U32.HI R0, RZ, 0x1e, R0 ;  /* 0x0000001eff007819 */ /* 0x000fe40000011600 */
[C---:B------:R-:W-:Y:S02]  /*0e80*/  LOP3.LUT R20, R19.reuse, R5, RZ, 0x3c, !PT ;  /* 0x0000000513147212 */ /* 0x040fe400078e3cff */
[----:B------:R-:W0:Y:S01]  /*0e90*/  I2F.F64.S64 R6, R6 ;  /* 0x0000000600067312 */ /* 0x000e220000301c00 */
[----:B------:R-:W-:Y:S02]  /*0ea0*/  LEA.HI R0, R19, R0, RZ, 0x1 ;  /* 0x0000000013007211 */ /* 0x000fe400078f08ff */
[----:B------:R-:W-:-:S03]  /*0eb0*/  ISETP.GE.AND P0, PT, R20, RZ, PT ;  /* 0x000000ff1400720c */ /* 0x000fc60003f06270 */
[----:B------:R-:W-:-:S04]  /*0ec0*/  IMAD.MOV R19, RZ, RZ, -R0 ;  /* 0x000000ffff137224 */ /* 0x000fc800078e0a00 */
[----:B------:R-:W-:Y:S01]  /*0ed0*/  @!P1 IMAD.MOV.U32 R0, RZ, RZ, R19 ;  /* 0x000000ffff009224 */ /* 0x000fe200078e0013 */
[----:B0-----:R-:W-:-:S10]  /*0ee0*/  DMUL R8, R6, UR4 ;  /* 0x0000000406087c28 */ /* 0x001fd40008000000 */
[----:B------:R-:W0:Y:S02]  /*0ef0*/  F2F.F32.F64 R8, R8 ;  /* 0x0000000800087310 */ /* 0x000e240000301000 */
[----:B0-----:R-:W-:-:S07]  /*0f00*/  FSEL R19, -R8, R8, !P0 ;  /* 0x0000000808137208 */ /* 0x001fce0004000100 */
.L_x_3:
[----:B------:R-:W1:Y:S08]  /*0f10*/  LDC.64 R8, c[0x0][0x3b8] ;  /* 0x0000ee00ff087b82 */ /* 0x000e700000000a00 */
[----:B0-----:R-:W0:Y:S01]  /*0f20*/  LDC.64 R6, c[0x0][0x388] ;  /* 0x0000e200ff067b82 */ /* 0x001e220000000a00 */
[----:B-1----:R-:W-:-:S06]  /*0f30*/  IMAD.WIDE R8, R2, 0x4, R8 ;  /* 0x0000000402087825 */ /* 0x002fcc00078e0208 */
[----:B------:R1:W2:Y:S01]  /*0f40*/  LDG.E.CONSTANT R8, desc[UR6][R8.64] ;  /* 0x0000000608087981 */ /* 0x0002a2000c1e9900 */
[----:B0-----:R-:W-:-:S05]  /*0f50*/  IMAD.WIDE R6, R2, 0x4, R6 ;  /* 0x0000000402067825 */ /* 0x001fca00078e0206 */
[----:B------:R-:W2:Y:S01]  /*0f60*/  LDG.E R21, desc[UR6][R6.64] ;  /* 0x0000000606157981 */ /* 0x000ea2000c1e1900 */
[----:B------:R-:W-:Y:S01]  /*0f70*/  FMUL R20, R19, R19 ;  /* 0x0000001313147220 */ /* 0x000fe20000400000 */
[----:B------:R-:W-:-:S03]  /*0f80*/  LOP3.LUT R22, R0, 0x1, RZ, 0xc0, !PT ;  /* 0x0000000100167812 */ /* 0x000fc600078ec0ff */
[----:B------:R-:W-:Y:S01]  /*0f90*/  FFMA R23, R20, R11, -0.0013887860113754868507 ;  /* 0xbab607ed14177423 */ /* 0x000fe2000000000b */
[----:B------:R-:W-:-:S04]  /*0fa0*/  ISETP.NE.U32.AND P0, PT, R22, 0x1, PT ;  /* 0x000000011600780c */ /* 0x000fc80003f05070 */
[----:B------:R-:W-:Y:S02]  /*0fb0*/  FSEL R23, R23, -0.00019574658654164522886, !P0 ;  /* 0xb94d415317177808 */ /* 0x000fe40004000000 */
[----:B------:R-:W-:Y:S02]  /*0fc0*/  FSEL R25, R12, 0.0083327032625675201416, !P0 ;  /* 0x3c0885e40c197808 */ /* 0x000fe40004000000 */
[----:B------:R-:W-:Y:S02]  /*0fd0*/  LOP3.LUT P1, RZ, R0, 0x2, RZ, 0xc0, !PT ;  /* 0x0000000200ff7812 */ /* 0x000fe4000782c0ff */
[----:B------:R-:W-:Y:S01]  /*0fe0*/  FSEL R22, -R13, -0.16666662693023681641, !P0 ;  /* 0xbe2aaaa80d167808 */ /* 0x000fe20004000100 */
[----:B------:R-:W-:Y:S01]  /*0ff0*/  FFMA R23, R20, R23, R25 ;  /* 0x0000001714177223 */ /* 0x000fe20000000019 */
[----:B------:R-:W-:-:S03]  /*1000*/  FSEL R0, R19, 1, P0 ;  /* 0x3f80000013007808 */ /* 0x000fc60000000000 */
[C---:B------:R-:W-:Y:S02]  /*1010*/  FFMA R22, R20.reuse, R23, R22 ;  /* 0x0000001714167223 */ /* 0x040fe40000000016 */
[----:B-1----:R-:W-:Y:S01]  /*1020*/  FFMA R9, R20, R0, RZ ;  /* 0x0000000014097223 */ /* 0x002fe200000000ff */
[----:B------:R-:W-:-:S03]  /*1030*/  FSETP.GE.AND P2, PT, |R5|, 105615, PT ;  /* 0x47ce47800500780b */ /* 0x000fc60003f46200 */
[----:B------:R-:W-:-:S04]  /*1040*/  FFMA R0, R9, R22, R0 ;  /* 0x0000001609007223 */ /* 0x000fc80000000000 */
[----:B------:R-:W-:-:S04]  /*1050*/  @P1 FADD R0, RZ, -R0 ;  /* 0x80000000ff001221 */ /* 0x000fc80000000000 */
[----:B--2---:R-:W-:-:S05]  /*1060*/  FFMA R21, R0, R8, R21 ;  /* 0x0000000800157223 */ /* 0x004fca0000000015 */
[----:B------:R0:W-:Y:S01]  /*1070*/  STG.E desc[UR6][R6.64], R21 ;  /* 0x0000001506007986 */ /* 0x0001e2000c101906 */
[----:B------:R-:W-:Y:S05]  /*1080*/  @!P2 BRA `(.L_x_6) ;  /* 0x000000040070a947 */ /* 0x000fea0003800000 */
[----:B------:R-:W-:-:S13]  /*1090*/  FSETP.NEU.AND P0, PT, |R5|, +INF , PT ;  /* 0x7f8000000500780b */ /* 0x000fda0003f0d200 */
[----:B------:R-:W-:Y:S01]  /*10a0*/  @!P0 FMUL R4, RZ, R5 ;  /* 0x00000005ff048220 */ /* 0x000fe20000400000 */
[----:B------:R-:W-:Y:S01]  /*10b0*/  @!P0 IMAD.MOV.U32 R3, RZ, RZ, RZ ;  /* 0x000000ffff038224 */ /* 0x000fe200078e00ff */
[----:B------:R-:W-:Y:S06]  /*10c0*/  @!P0 BRA `(.L_x_6) ;  /* 0x0000000400608947 */ /* 0x000fec0003800000 */
[----:B------:R-:W-:Y:S01]  /*10d0*/  SHF.L.U32 R0, R5, 0x8, RZ ;  /* 0x0000000805007819 */ /* 0x000fe200000006ff */
[----:B------:R-:W-:Y:S01]  /*10e0*/  IMAD.MOV.U32 R3, RZ, RZ, RZ ;  /* 0x000000ffff037224 */ /* 0x000fe200078e00ff */
[----:B------:R-:W1:Y:S01]  /*10f0*/  LDCU.64 UR8, c[0x4][URZ] ;  /* 0x01000000ff0877ac */ /* 0x000e620008000a00 */
[----:B------:R-:W-:Y:S01]  /*1100*/  IMAD.MOV.U32 R19, RZ, RZ, RZ ;  /* 0x000000ffff137224 */ /* 0x000fe200078e00ff */
[----:B0-----:R-:W-:Y:S01]  /*1110*/  LOP3.LUT R21, R0, 0x80000000, RZ, 0xfc, !PT ;  /* 0x8000000000157812 */ /* 0x001fe200078efcff */
[----:B------:R-:W-:Y:S01]  /*1120*/  IMAD.MOV.U32 R4, RZ, RZ, RZ ;  /* 0x000000ffff047224 */ /* 0x000fe200078e00ff */
[----:B------:R-:W-:-:S06]  /*1130*/  UMOV UR4, URZ ;  /* 0x000000ff00047c82 */ /* 0x000fcc0008000000 */
.L_x_7:
[----:B-1----:R-:W-:Y:S01]  /*1140*/  IMAD.U32 R8, RZ, RZ, UR8 ;  /* 0x00000008ff087e24 */ /* 0x002fe2000f8e00ff */
[----:B------:R-:W-:-:S05]  /*1150*/  MOV R9, UR9 ;  /* 0x0000000900097c02 */ /* 0x000fca0008000f00 */
        /* <DEDUP_REMOVED lines=9> */
[----:B------:R-:W-:-:S02]  /*11f0*/  ISETP.EQ.AND P4, PT, R4, 0x10, PT ;  /* 0x000000100400780c */ /* 0x000fc40003f82270 */
[C---:B------:R-:W-:Y:S01]  /*1200*/  ISETP.EQ.AND P5, PT, R4.reuse, 0x14, PT ;  /* 0x000000140400780c */ /* 0x040fe20003fa2270 */
[----:B------:R-:W-:Y:S02]  /*1210*/  VIADD R4, R4, 0x4 ;  /* 0x0000000404047836 */ /* 0x000fe40000000000 */
[----:B--2---:R-:W-:-:S03]  /*1220*/  IMAD.WIDE.U32 R6, R6, R21, RZ ;  /* 0x0000001506067225 */ /* 0x004fc600078e00ff */
[----:B------:R-:W-:-:S04]  /*1230*/  IADD3 R0, P6, PT, R6, R3, RZ ;  /* 0x0000000306007210 */ /* 0x000fc80007fde0ff */
[----:B------:R-:W-:Y:S01]  /*1240*/  @P3 MOV R16, R0 ;  /* 0x0000000000103202 */ /* 0x000fe20000000f00 */
[----:B------:R-:W-:Y:S02]  /*1250*/  IMAD.X R3, R7, 0x1, R19, P6 ;  /* 0x0000000107037824 */ /* 0x000fe400030e0613 */
[--C-:B------:R-:W-:Y:S02]  /*1260*/  @P0 IMAD.MOV.U32 R10, RZ, RZ, R0.reuse ;  /* 0x000000ffff0a0224 */ /* 0x100fe400078e0000 */
[--C-:B------:R-:W-:Y:S02]  /*1270*/  @P1 IMAD.MOV.U32 R14, RZ, RZ, R0.reuse ;  /* 0x000000ffff0e1224 */ /* 0x100fe400078e0000 */
[--C-:B------:R-:W-:Y:S02]  /*1280*/  @P2 IMAD.MOV.U32 R15, RZ, RZ, R0.reuse ;  /* 0x000000ffff0f2224 */ /* 0x100fe400078e0000 */
[--C-:B------:R-:W-:Y:S02]  /*1290*/  @P4 IMAD.MOV.U32 R17, RZ, RZ, R0.reuse ;  /* 0x000000ffff114224 */ /* 0x100fe400078e0000 */
[----:B------:R-:W-:Y:S01]  /*12a0*/  @P5 IMAD.MOV.U32 R18, RZ, RZ, R0 ;  /* 0x000000ffff125224 */ /* 0x000fe200078e0000 */
[----:B------:R-:W-:Y:S06]  /*12b0*/  BRA.U UP0, `(.L_x_7) ;  /* 0xfffffffd00a07547 */ /* 0x000fec000b83ffff */
[----:B------:R-:W-:-:S04]  /*12c0*/  SHF.R.U32.HI R6, RZ, 0x17, R5 ;  /* 0x00000017ff067819 */ /* 0x000fc80000011605 */
[C---:B------:R-:W-:Y:S02]  /*12d0*/  LOP3.LUT R0, R6.reuse, 0xe0, RZ, 0xc0, !PT ;  /* 0x000000e006007812 */ /* 0x040fe400078ec0ff */
[----:B------:R-:W-:-:S03]  /*12e0*/  LOP3.LUT P6, RZ, R6, 0x1f, RZ, 0xc0, !PT ;  /* 0x0000001f06ff7812 */ /* 0x000fc600078cc0ff */
[----:B------:R-:W-:-:S05]  /*12f0*/  VIADD R0, R0, 0xffffff80 ;  /* 0xffffff8000007836 */ /* 0x000fca0000000000 */
[----:B------:R-:W-:-:S04]  /*1300*/  SHF.R.U32.HI R0, RZ, 0x5, R0 ;  /* 0x00000005ff007819 */ /* 0x000fc80000011600 */
[----:B------:R-:W-:-:S04]  /*1310*/  LEA R7, -R0, RZ, 0x2 ;  /* 0x000000ff00077211 */ /* 0x000fc800078e11ff */
[C---:B------:R-:W-:Y:S02]  /*1320*/  ISETP.EQ.AND P3, PT, R7.reuse, -0x18, PT ;  /* 0xffffffe80700780c */ /* 0x040fe40003f62270 */
[C---:B------:R-:W-:Y:S02]  /*1330*/  ISETP.EQ.AND P4, PT, R7.reuse, -0x14, PT ;  /* 0xffffffec0700780c */ /* 0x040fe40003f82270 */
[C---:B------:R-:W-:Y:S02]  /*1340*/  ISETP.EQ.AND P2, PT, R7.reuse, -0x10, PT ;  /* 0xfffffff00700780c */ /* 0x040fe40003f42270 */
[C---:B------:R-:W-:Y:S02]  /*1350*/  ISETP.EQ.AND P1, PT, R7.reuse, -0xc, PT ;  /* 0xfffffff40700780c */ /* 0x040fe40003f22270 */
[C---:B------:R-:W-:Y:S02]  /*1360*/  ISETP.EQ.AND P0, PT, R7.reuse, -0x8, PT ;  /* 0xfffffff80700780c */ /* 0x040fe40003f02270 */
[----:B------:R-:W-:-:S03]  /*1370*/  ISETP.EQ.AND P5, PT, R7, RZ, PT ;  /* 0x000000ff0700720c */ /* 0x000fc60003fa2270 */
[--C-:B------:R-:W-:Y:S01]  /*1380*/  @P3 IMAD.MOV.U32 R0, RZ, RZ, R10.reuse ;  /* 0x000000ffff003224 */ /* 0x100fe200078e000a */
[C---:B------:R-:W-:Y:S01]  /*1390*/  ISETP.EQ.AND P3, PT, R7.reuse, -0x4, PT ;  /* 0xfffffffc0700780c */ /* 0x040fe20003f62270 */
[----:B------:R-:W-:Y:S02]  /*13a0*/  @P4 IMAD.MOV.U32 R4, RZ, RZ, R10 ;  /* 0x000000ffff044224 */ /* 0x000fe400078e000a */
[--C-:B------:R-:W-:Y:S01]  /*13b0*/  @P4 IMAD.MOV.U32 R0, RZ, RZ, R14.reuse ;  /* 0x000000ffff004224 */ /* 0x100fe200078e000e */
[----:B------:R-:W-:Y:S01]  /*13c0*/  ISETP.EQ.AND P4, PT, R7, 0x4, PT ;  /* 0x000000040700780c */ /* 0x000fe20003f82270 */
[----:B------:R-:W-:Y:S01]  /*13d0*/  @P2 IMAD.MOV.U32 R4, RZ, RZ, R14 ;  /* 0x000000ffff042224 */ /* 0x000fe200078e000e */
        /* <DEDUP_REMOVED lines=11> */
[----:B------:R-:W-:Y:S01]  /*1490*/  @P1 MOV R10, R14 ;  /* 0x0000000e000a1202 */ /* 0x000fe20000000f00 */
[----:B------:R-:W-:Y:S01]  /*14a0*/  @P0 IMAD.MOV.U32 R10, RZ, RZ, R15 ;  /* 0x000000ffff0a0224 */ /* 0x000fe200078e000f */
[----:B------:R-:W-:Y:S01]  /*14b0*/  ISETP.EQ.AND P0, PT, R7, 0x8, PT ;  /* 0x000000080700780c */ /* 0x000fe20003f02270 */
[----:B------:R-:W-:Y:S01]  /*14c0*/  @P3 IMAD.MOV.U32 R10, RZ, RZ, R16 ;  /* 0x000000ffff0a3224 */ /* 0x000fe200078e0010 */
[----:B------:R-:W-:Y:S01]  /*14d0*/  LOP3.LUT R7, R6, 0x1f, RZ, 0xc0, !PT ;  /* 0x0000001f06077812 */ /* 0x000fe200078ec0ff */
[----:B------:R-:W-:Y:S02]  /*14e0*/  @P5 IMAD.MOV.U32 R10, RZ, RZ, R17 ;  /* 0x000000ffff0a5224 */ /* 0x000fe400078e0011 */
[----:B------:R-:W-:Y:S01]  /*14f0*/  @P4 IMAD.MOV.U32 R10, RZ, RZ, R18 ;  /* 0x000000ffff0a4224 */ /* 0x000fe200078e0012 */
[----:B------:R-:W-:-:S07]  /*1500*/  SHF.L.W.U32.HI R0, R4, R7, R0 ;  /* 0x0000000704007219 */ /* 0x000fce0000010e00 */
[----:B------:R-:W-:-:S04]  /*1510*/  @P0 MOV R10, R3 ;  /* 0x00000003000a0202 */ /* 0x000fc80000000f00 */
[----:B------:R-:W-:-:S07]  /*1520*/  SHF.L.W.U32.HI R4, R10, R7, R4 ;  /* 0x000000070a047219 */ /* 0x000fce0000010e04 */
.L_x_8:
        /* <DEDUP_REMOVED lines=9> */
[----:B------:R-:W0:Y:S01]  /*15c0*/  I2F.F64.S64 R6, R8 ;  /* 0x0000000800067312 */ /* 0x000e220000301c00 */
[C---:B------:R-:W-:Y:S02]  /*15d0*/  LOP3.LUT R5, R3.reuse, R5, RZ, 0x3c, !PT ;  /* 0x0000000503057212 */ /* 0x040fe400078e3cff */
[----:B------:R-:W-:Y:S02]  /*15e0*/  LEA.HI R3, R3, R0, RZ, 0x1 ;  /* 0x0000000003037211 */ /* 0x000fe400078f08ff */
[----:B------:R-:W-:-:S03]  /*15f0*/  ISETP.GE.AND P0, PT, R5, RZ, PT ;  /* 0x000000ff0500720c */ /* 0x000fc60003f06270 */
[----:B------:R-:W-:-:S04]  /*1600*/  IMAD.MOV R0, RZ, RZ, -R3 ;  /* 0x000000ffff007224 */ /* 0x000fc800078e0a03 */
[----:B------:R-:W-:Y:S01]  /*1610*/  @!P1 IMAD.MOV.U32 R3, RZ, RZ, R0 ;  /* 0x000000ffff039224 */ /* 0x000fe200078e0000 */
[----:B0-----:R-:W-:-:S10]  /*1620*/  DMUL R6, R6, UR4 ;  /* 0x0000000406067c28 */ /* 0x001fd40008000000 */
[----:B------:R-:W0:Y:S02]  /*1630*/  F2F.F32.F64 R6, R6 ;  /* 0x0000000600067310 */ /* 0x000e240000301000 */
[----:B0-----:R-:W-:-:S07]  /*1640*/  FSEL R4, -R6, R6, !P0 ;  /* 0x0000000606047208 */ /* 0x001fce0004000100 */
.L_x_6:
[----:B0-----:R-:W0:Y:S08]  /*1650*/  LDC.64 R20, c[0x0][0x3c0] ;  /* 0x0000f000ff147b82 */ /* 0x001e300000000a00 */
[----:B------:R-:W1:Y:S08]  /*1660*/  LDC.64 R6, c[0x0][0x390] ;  /* 0x0000e400ff067b82 */ /* 0x000e700000000a00 */
[----:B------:R-:W2:Y:S08]  /*1670*/  LDC.64 R18, c[0x0][0x3c8] ;  /* 0x0000f200ff127b82 */ /* 0x000eb00000000a00 */
[----:B------:R-:W3:Y:S01]  /*1680*/  LDC.64 R16, c[0x0][0x3d0] ;  /* 0x0000f400ff107b82 */ /* 0x000ee20000000a00 */
[----:B0-----:R-:W-:-:S05]  /*1690*/  IMAD.WIDE R20, R2, 0x4, R20 ;  /* 0x0000000402147825 */ /* 0x001fca00078e0214 */
[----:B------:R0:W4:Y:S02]  /*16a0*/  LDG.E.CONSTANT R14, desc[UR6][R20.64] ;  /* 0x00000006140e7981 */ /* 0x000124000c1e9900 */
[----:B------:R-:W5:Y:S01]  /*16b0*/  LDC.64 R8, c[0x0][0x3d8] ;  /* 0x0000f600ff087b82 */ /* 0x000f620000000a00 */
[----:B-1----:R-:W-:-:S05]  /*16c0*/  IMAD.WIDE R6, R2, 0x4, R6 ;  /* 0x0000000402067825 */ /* 0x002fca00078e0206 */
[----:B------:R-:W4:Y:S01]  /*16d0*/  LDG.E R5, desc[UR6][R6.64] ;  /* 0x0000000606057981 */ /* 0x000f22000c1e1900 */
[----:B--2---:R-:W-:-:S05]  /*16e0*/  IMAD.WIDE R22, R2, 0x4, R18 ;  /* 0x0000000402167825 */ /* 0x004fca00078e0212 */
[----:B------:R-:W2:Y:S01]  /*16f0*/  LDG.E.CONSTANT R15, desc[UR6][R22.64] ;  /* 0x00000006160f7981 */ /* 0x000ea2000c1e9900 */
[----:B---3--:R-:W-:-:S04]  /*1700*/  IMAD.WIDE R24, R2, 0x4, R16 ;  /* 0x0000000402187825 */ /* 0x008fc800078e0210 */
[----:B------:R-:W-:Y:S01]  /*1710*/  FMUL R28, R4, R4 ;  /* 0x00000004041c7220 */ /* 0x000fe20000400000 */
[----:B------:R-:W-:Y:S01]  /*1720*/  LOP3.LUT R0, R3, 0x1, RZ, 0xc0, !PT ;  /* 0x0000000103007812 */ /* 0x000fe200078ec0ff */
[----:B------:R-:W1:Y:S01]  /*1730*/  LDC.64 R16, c[0x0][0x398] ;  /* 0x0000e600ff107b82 */ /* 0x000e620000000a00 */
[----:B------:R-:W3:Y:S01]  /*1740*/  LDG.E.CONSTANT R18, desc[UR6][R24.64] ;  /* 0x0000000618127981 */ /* 0x000ee2000c1e9900 */
[----:B-----5:R-:W-:-:S04]  /*1750*/  IMAD.WIDE R26, R2, 0x4, R8 ;  /* 0x00000004021a7825 */ /* 0x020fc800078e0208 */
[----:B------:R-:W-:Y:S01]  /*1760*/  FFMA R11, R28, R11, -0.0013887860113754868507 ;  /* 0xbab607ed1c0b7423 */ /* 0x000fe2000000000b */
[----:B------:R-:W-:Y:S01]  /*1770*/  ISETP.NE.U32.AND P0, PT, R0, 0x1, PT ;  /* 0x000000010000780c */ /* 0x000fe20003f05070 */
[----:B------:R-:W5:Y:S01]  /*1780*/  LDC.64 R8, c[0x0][0x3a8] ;  /* 0x0000ea00ff087b82 */ /* 0x000f620000000a00 */
[----:B------:R-:W3:Y:S02]  /*1790*/  LDG.E.CONSTANT R19, desc[UR6][R26.64] ;  /* 0x000000061a137981 */ /* 0x000ee4000c1e9900 */
[----:B0-----:R-:W-:Y:S02]  /*17a0*/  FSEL R21, R11, -0.00019574658654164522886, !P0 ;  /* 0xb94d41530b157808 */ /* 0x001fe40004000000 */
[----:B------:R-:W-:-:S03]  /*17b0*/  FSEL R29, R12, 0.0083327032625675201416, !P0 ;  /* 0x3c0885e40c1d7808 */ /* 0x000fc60004000000 */
[----:B------:R-:W0:Y:S01]  /*17c0*/  LDC.64 R10, c[0x0][0x3a0] ;  /* 0x0000e800ff0a7b82 */ /* 0x000e220000000a00 */
[----:B------:R-:W-:Y:S01]  /*17d0*/  LOP3.LUT P1, RZ, R3, 0x2, RZ, 0xc0, !PT ;  /* 0x0000000203ff7812 */ /* 0x000fe2000782c0ff */
[----:B------:R-:W-:Y:S01]  /*17e0*/  FFMA R21, R28, R21, R29 ;  /* 0x000000151c157223 */ /* 0x000fe2000000001d */
[----:B------:R-:W-:Y:S02]  /*17f0*/  FSEL R12, -R13, -0.16666662693023681641, !P0 ;  /* 0xbe2aaaa80d0c7808 */ /* 0x000fe40004000100 */
[----:B------:R-:W-:-:S03]  /*1800*/  FSEL R0, R4, 1, P0 ;  /* 0x3f80000004007808 */ /* 0x000fc60000000000 */
[C---:B------:R-:W-:Y:S02]  /*1810*/  FFMA R12, R28.reuse, R21, R12 ;  /* 0x000000151c0c7223 */ /* 0x040fe4000000000c */
[----:B------:R-:W-:-:S04]  /*1820*/  FFMA R3, R28, R0, RZ ;  /* 0x000000001c037223 */ /* 0x000fc800000000ff */
[----:B------:R-:W-:-:S04]  /*1830*/  FFMA R0, R3, R12, R0 ;  /* 0x0000000c03007223 */ /* 0x000fc80000000000 */
[----:B------:R-:W-:Y:S01]  /*1840*/  @P1 FADD R0, RZ, -R0 ;  /* 0x80000000ff001221 */ /* 0x000fe20000000000 */
[----:B-1----:R-:W-:-:S04]  /*1850*/  IMAD.WIDE R16, R2, 0x4, R16 ;  /* 0x0000000402107825 */ /* 0x002fc800078e0210 */
[----:B-----5:R-:W-:-:S04]  /*1860*/  IMAD.WIDE R8, R2, 0x4, R8 ;  /* 0x0000000402087825 */ /* 0x020fc800078e0208 */
[----:B0-----:R-:W-:-:S04]  /*1870*/  IMAD.WIDE R10, R2, 0x4, R10 ;  /* 0x00000004020a7825 */ /* 0x001fc800078e020a */
[----:B----4-:R-:W-:-:S05]  /*1880*/  FFMA R5, R0, R14, R5 ;  /* 0x0000000e00057223 */ /* 0x010fca0000000005 */
[----:B------:R-:W-:Y:S04]  /*1890*/  STG.E desc[UR6][R6.64], R5 ;  /* 0x0000000506007986 */ /* 0x000fe8000c101906 */
[----:B--2---:R-:W-:Y:S04]  /*18a0*/  STG.E desc[UR6][R16.64], R15 ;  /* 0x0000000f10007986 */ /* 0x004fe8000c101906 */
[----:B---3--:R-:W-:Y:S04]  /*18b0*/  STG.E desc[UR6][R10.64], R18 ;  /* 0x000000120a007986 */ /* 0x008fe8000c101906 */
[----:B------:R-:W-:Y:S01]  /*18c0*/  STG.E desc[UR6][R8.64], R19 ;  /* 0x0000001308007986 */ /* 0x000fe2000c101906 */
[----:B------:R-:W-:Y:S06]  /*18d0*/  BAR.SYNC.DEFER_BLOCKING 0x0 ;  /* 0x0000000000007b1d */ /* 0x000fec0000010000 */
[----:B------:R-:W-:Y:S05]  /*18e0*/  EXIT ;  /* 0x000000000000794d */ /* 0x000fea0003800000 */
.L_x_9:
[----:B------:R-:W-:-:S00]  /*18f0*/  BRA `(.L_x_9) ;  /* 0xfffffffc00fc7947 */ /* 0x000fc0000383ffff */
[----:B------:R-:W-:-:S00]  /*1900*/  NOP ;  /* 0x0000000000007918 */ /* 0x000fc00000000000 */
[----:B------:R-:W-:-:S00]  /*1910*/  NOP ;  /* 0x0000000000007918 */ /* 0x000fc00000000000 */
[----:B------:R-:W-:-:S00]  /*1920*/  NOP ;  /* 0x0000000000007918 */ /* 0x000fc00000000000 */
[----:B------:R-:W-:-:S00]  /*1930*/  NOP ;  /* 0x0000000000007918 */ /* 0x000fc00000000000 */
[----:B------:R-:W-:-:S00]  /*1940*/  NOP ;  /* 0x0000000000007918 */ /* 0x000fc00000000000 */
[----:B------:R-:W-:-:S00]  /*1950*/  NOP ;  /* 0x0000000000007918 */ /* 0x000fc00000000000 */
[----:B------:R-:W-:-:S00]  /*1960*/  NOP ;  /* 0x0000000000007918 */ /* 0x000fc00000000000 */
[----:B------:R-:W-:-:S00]  /*1970*/  NOP ;  /* 0x0000000000007918 */ /* 0x000fc00000000000 */
.L_x_10:


//--------------------- .nv.global.init           --------------------------
	.section	.nv.global.init,"aw",@progbits
	.align	4
.nv.global.init:
	.type		__cudart_i2opi_f,@object
	.size		__cudart_i2opi_f,(.L_0 - __cudart_i2opi_f)
__cudart_i2opi_f:
        /*0000*/ 	.byte	0x41, 0x90, 0x43, 0x3c, 0x99, 0x95, 0x62, 0xdb, 0xc0, 0xdd, 0x34, 0xf5, 0xd1, 0x57, 0x27, 0xfc
        /*0010*/ 	.byte	0x29, 0x15, 0x44, 0x4e, 0x6e, 0x83, 0xf9, 0xa2
.L_0:


//--------------------- .nv.shared.reserved.0     --------------------------
	.section	.nv.shared.reserved.0,"aw",@nobits
	.weak		__nv_reservedSMEM_offset_0_alias
	.size		__nv_reservedSMEM_offset_0_alias, 0, 64
	.other		__nv_reservedSMEM_offset_0_alias,@"STO_CUDA_RESERVED_SHARED STV_DEFAULT"
__nv_reservedSMEM_offset_0_alias:
	.zero		0
	.zero		64


//--------------------- .nv.constant0.mdatatemp   --------------------------
	.section	.nv.constant0.mdatatemp,"a",@progbits
	.sectionflags	@""
	.align	4
.nv.constant0.mdatatemp:
	.zero		1008


//--------------------- SYMBOLS --------------------------

	.type		.nv.reservedSmem.offset0,@object
	.size		.nv.reservedSmem.offset0,0x4
